	.headerflags	@"EF_CUDA_TEXMODE_UNIFIED EF_CUDA_64BIT_ADDRESS EF_CUDA_ACCELERATORS EF_CUDA_SM90 EF_CUDA_VIRTUAL_SM(EF_CUDA_SM90)"
	.elftype	@"ET_EXEC"


//--------------------- .nv.info                  --------------------------
	.section	.nv.info,"",@"SHT_CUDA_INFO"
	.align	4


	//----- nvinfo : EIATTR_REGCOUNT
	.align		4
        /*0000*/ 	.byte	0x04, 0x2f
        /*0002*/ 	.short	(.L_1 - .L_0)
	.align		4
.L_0:
        /*0004*/ 	.word	index@(triton_poi_fused_max_pool2d_with_indices_10)
        /*0008*/ 	.word	0x000000ad


	//----- nvinfo : EIATTR_MIN_STACK_SIZE
	.align		4
.L_1:
        /*000c*/ 	.byte	0x04, 0x12
        /*000e*/ 	.short	(.L_3 - .L_2)
	.align		4
.L_2:
        /*0010*/ 	.word	index@(triton_poi_fused_max_pool2d_with_indices_10)
        /*0014*/ 	.word	0x00000000


	//----- nvinfo : EIATTR_FRAME_SIZE
	.align		4
.L_3:
        /*0018*/ 	.byte	0x04, 0x11
        /*001a*/ 	.short	(.L_5 - .L_4)
	.align		4
.L_4:
        /*001c*/ 	.word	index@(triton_poi_fused_max_pool2d_with_indices_10)
        /*0020*/ 	.word	0x00000000


	//----- nvinfo : EIATTR_MIN_STACK_SIZE
	.align		4
.L_5:
        /*0024*/ 	.byte	0x04, 0x12
        /*0026*/ 	.short	(.L_7 - .L_6)
	.align		4
.L_6:
        /*0028*/ 	.word	index@(triton_poi_fused_max_pool2d_with_indices_10)
        /*002c*/ 	.word	0x00000000
.L_7:


//--------------------- .nv.info.triton_poi_fused_max_pool2d_with_indices_10 --------------------------
	.section	.nv.info.triton_poi_fused_max_pool2d_with_indices_10,"",@"SHT_CUDA_INFO"
	.sectionflags	@""
	.align	4


	//----- nvinfo : EIATTR_CUDA_API_VERSION
	.align		4
        /*0000*/ 	.byte	0x04, 0x37
        /*0002*/ 	.short	(.L_9 - .L_8)
.L_8:
        /*0004*/ 	.word	0x0000007c


	//----- nvinfo : EIATTR_KPARAM_INFO
	.align		4
.L_9:
        /*0008*/ 	.byte	0x04, 0x17
        /*000a*/ 	.short	(.L_11 - .L_10)
.L_10:
        /*000c*/ 	.word	0x00000000
        /*0010*/ 	.short	0x0004
        /*0012*/ 	.short	0x001c
        /*0014*/ 	.byte	0x00, 0xf0, 0x11, 0x00


	//----- nvinfo : EIATTR_KPARAM_INFO
	.align		4
.L_11:
        /*0018*/ 	.byte	0x04, 0x17
        /*001a*/ 	.short	(.L_13 - .L_12)
.L_12:
        /*001c*/ 	.word	0x00000000
        /*0020*/ 	.short	0x0003
        /*0022*/ 	.short	0x0018
        /*0024*/ 	.byte	0x00, 0xf0, 0x11, 0x00


	//----- nvinfo : EIATTR_KPARAM_INFO
	.align		4
.L_13:
        /*0028*/ 	.byte	0x04, 0x17
        /*002a*/ 	.short	(.L_15 - .L_14)
.L_14:
        /*002c*/ 	.word	0x00000000
        /*0030*/ 	.short	0x0002
        /*0032*/ 	.short	0x0010
        /*0034*/ 	.byte	0x00, 0xf4, 0x21, 0x00


	//----- nvinfo : EIATTR_KPARAM_INFO
	.align		4
.L_15:
        /*0038*/ 	.byte	0x04, 0x17
        /*003a*/ 	.short	(.L_17 - .L_16)
.L_16:
        /*003c*/ 	.word	0x00000000
        /*0040*/ 	.short	0x0001
        /*0042*/ 	.short	0x0008
        /*0044*/ 	.byte	0x00, 0xf4, 0x21, 0x00


	//----- nvinfo : EIATTR_KPARAM_INFO
	.align		4
.L_17:
        /*0048*/ 	.byte	0x04, 0x17
        /*004a*/ 	.short	(.L_19 - .L_18)
.L_18:
        /*004c*/ 	.word	0x00000000
        /*0050*/ 	.short	0x0000
        /*0052*/ 	.short	0x0000
        /*0054*/ 	.byte	0x00, 0xf4, 0x21, 0x00


	//----- nvinfo : EIATTR_SPARSE_MMA_MASK
	.align		4
.L_19:
        /*0058*/ 	.byte	0x03, 0x50
        /*005a*/ 	.short	0x0000


	//----- nvinfo : EIATTR_MAXREG_COUNT
	.align		4
        /*005c*/ 	.byte	0x03, 0x1b
        /*005e*/ 	.short	0x00ff


	//----- nvinfo : EIATTR_EXIT_INSTR_OFFSETS
	.align		4
        /*0060*/ 	.byte	0x04, 0x1c
        /*0062*/ 	.short	(.L_21 - .L_20)


	//   ....[0]....
.L_20:
        /*0064*/ 	.word	0x00007d30


	//   ....[1]....
        /*0068*/ 	.word	0x00007d60


	//----- nvinfo : EIATTR_REQNTID
	.align		4
.L_21:
        /*006c*/ 	.byte	0x04, 0x10
        /*006e*/ 	.short	(.L_23 - .L_22)
.L_22:
        /*0070*/ 	.word	0x00000100
        /*0074*/ 	.word	0x00000001
        /*0078*/ 	.word	0x00000001


	//----- nvinfo : EIATTR_CBANK_PARAM_SIZE
	.align		4
.L_23:
        /*007c*/ 	.byte	0x03, 0x19
        /*007e*/ 	.short	0x0020


	//----- nvinfo : EIATTR_PARAM_CBANK
	.align		4
        /*0080*/ 	.byte	0x04, 0x0a
        /*0082*/ 	.short	(.L_25 - .L_24)
	.align		4
.L_24:
        /*0084*/ 	.word	index@(.nv.constant0.triton_poi_fused_max_pool2d_with_indices_10)
        /*0088*/ 	.short	0x0210
        /*008a*/ 	.short	0x0020


	//----- nvinfo : EIATTR_SW_WAR
	.align		4
.L_25:
        /*008c*/ 	.byte	0x04, 0x36
        /*008e*/ 	.short	(.L_27 - .L_26)
.L_26:
        /*0090*/ 	.word	0x00000008
.L_27:


//--------------------- .nv.callgraph             --------------------------
	.section	.nv.callgraph,"",@"SHT_CUDA_CALLGRAPH"
	.align	4
	.sectionentsize	8
	.align		4
        /*0000*/ 	.word	0x00000000
	.align		4
        /*0004*/ 	.word	0xffffffff
	.align		4
        /*0008*/ 	.word	0x00000000
	.align		4
        /*000c*/ 	.word	0xfffffffe
	.align		4
        /*0010*/ 	.word	0x00000000
	.align		4
        /*0014*/ 	.word	0xfffffffd
	.align		4
        /*0018*/ 	.word	0x00000000
	.align		4
        /*001c*/ 	.word	0xfffffffc


//--------------------- .text.triton_poi_fused_max_pool2d_with_indices_10 --------------------------
	.section	.text.triton_poi_fused_max_pool2d_with_indices_10,"ax",@progbits
	.sectionflags	@"SHF_BARRIERS=1"
	.align	128
        .global         triton_poi_fused_max_pool2d_with_indices_10
        .type           triton_poi_fused_max_pool2d_with_indices_10,@function
        .size           triton_poi_fused_max_pool2d_with_indices_10,(.L_x_1 - triton_poi_fused_max_pool2d_with_indices_10)
        .other          triton_poi_fused_max_pool2d_with_indices_10,@"STO_CUDA_ENTRY STV_DEFAULT"
triton_poi_fused_max_pool2d_with_indices_10:
.text.triton_poi_fused_max_pool2d_with_indices_10:
[----:B------:R-:W0:Y:S01]  /*0000*/  LDC R1, c[0x0][0x28] ;  /* 0x00000a00ff017b82 */ /* 0x000e220000000800 */
[----:B------:R-:W1:Y:S07]  /*0010*/  S2R R15, SR_CTAID.X ;  /* 0x00000000000f7919 */ /* 0x000e6e0000002500 */
[----:B------:R-:W2:Y:S01]  /*0020*/  LDC.64 R2, c[0x0][0x210] ;  /* 0x00008400ff027b82 */ /* 0x000ea20000000a00 */
[----:B------:R-:W-:Y:S01]  /*0030*/  IMAD.MOV.U32 R20, RZ, RZ, RZ ;  /* 0x000000ffff147224 */ /* 0x000fe200078e00ff */
[----:B------:R-:W-:Y:S01]  /*0040*/  ULDC.64 UR6, c[0x0][0x208] ;  /* 0x0000820000067ab9 */ /* 0x000fe20000000a00 */
[----:B------:R-:W3:Y:S01]  /*0050*/  S2R R12, SR_TID.X ;  /* 0x00000000000c7919 */ /* 0x000ee20000002100 */
[----:B------:R-:W4:Y:S01]  /*0060*/  S2R R13, SR_CTAID.Y ;  /* 0x00000000000d7919 */ /* 0x000f220000002600 */
[----:B-1----:R-:W-:-:S04]  /*0070*/  IMAD.SHL.U32 R15, R15, 0x10, RZ ;  /* 0x000000100f0f7824 */ /* 0x002fc800078e00ff */
[----:B------:R-:W-:Y:S01]  /*0080*/  VIADD R6, R15, 0xfffffff0 ;  /* 0xfffffff00f067836 */ /* 0x000fe20000000000 */
[----:B---3--:R-:W-:Y:S02]  /*0090*/  LOP3.LUT R17, R15, 0xf, R12, 0xf8, !PT ;  /* 0x0000000f0f117812 */ /* 0x008fe400078ef80c */
[----:B------:R-:W-:Y:S02]  /*00a0*/  SHF.R.U32.HI R4, RZ, 0x4, R12 ;  /* 0x00000004ff047819 */ /* 0x000fe4000001160c */
[----:B------:R-:W-:-:S04]  /*00b0*/  SHF.R.S32.HI R0, RZ, 0x1f, R17 ;  /* 0x0000001fff007819 */ /* 0x000fc80000011411 */
[----:B------:R-:W-:-:S04]  /*00c0*/  LEA.HI R0, R0, R17, RZ, 0x4 ;  /* 0x0000001100007211 */ /* 0x000fc800078f20ff */
[----:B------:R-:W-:Y:S02]  /*00d0*/  LOP3.LUT R16, R0, 0xfffffff0, RZ, 0xc0, !PT ;  /* 0xfffffff000107812 */ /* 0x000fe400078ec0ff */
[----:B------:R-:W-:Y:S02]  /*00e0*/  SHF.R.S32.HI R5, RZ, 0x4, R0 ;  /* 0x00000004ff057819 */ /* 0x000fe40000011400 */
[----:B------:R-:W-:Y:S01]  /*00f0*/  SGXT.U32 R0, R4, 0x4 ;  /* 0x000000040400781a */ /* 0x000fe20000000000 */
[----:B------:R-:W-:Y:S02]  /*0100*/  IMAD.IADD R16, R17, 0x1, -R16 ;  /* 0x0000000111107824 */ /* 0x000fe400078e0a10 */
[----:B------:R-:W-:Y:S01]  /*0110*/  IMAD.MOV.U32 R4, RZ, RZ, RZ ;  /* 0x000000ffff047224 */ /* 0x000fe200078e00ff */
[----:B----4-:R-:W-:Y:S01]  /*0120*/  PRMT R28, R0, 0x6540, R13 ;  /* 0x00006540001c7816 */ /* 0x010fe2000000000d */
[----:B------:R-:W-:Y:S01]  /*0130*/  IMAD R29, R5, 0x20, R16 ;  /* 0x00000020051d7824 */ /* 0x000fe200078e0210 */
[----:B------:R-:W-:-:S02]  /*0140*/  ISETP.GT.AND P0, PT, R16, RZ, PT ;  /* 0x000000ff1000720c */ /* 0x000fc40003f04270 */
[----:B------:R-:W-:Y:S01]  /*0150*/  ISETP.GT.AND P2, PT, R16, -0x1, PT ;  /* 0xffffffff1000780c */ /* 0x000fe20003f44270 */
[----:B------:R-:W-:Y:S01]  /*0160*/  IMAD.SHL.U32 R29, R29, 0x2, RZ ;  /* 0x000000021d1d7824 */ /* 0x000fe200078e00ff */
[C---:B------:R-:W-:Y:S02]  /*0170*/  ISETP.LT.U32.AND P4, PT, R6.reuse, 0x100, P0 ;  /* 0x000001000600780c */ /* 0x040fe40000781070 */
[----:B------:R-:W-:Y:S01]  /*0180*/  ISETP.LT.U32.AND P3, PT, R6, 0x100, P2 ;  /* 0x000001000600780c */ /* 0x000fe20001761070 */
[----:B------:R-:W-:Y:S01]  /*0190*/  VIADD R33, R29, 0xffffffdf ;  /* 0xffffffdf1d217836 */ /* 0x000fe20000000000 */
[----:B------:R-:W-:Y:S01]  /*01a0*/  ISETP.LT.AND P4, PT, R17, 0x100, P4 ;  /* 0x000001001100780c */ /* 0x000fe20002781270 */
[----:B------:R-:W-:Y:S01]  /*01b0*/  VIADD R7, R29, 0xffffffe0 ;  /* 0xffffffe01d077836 */ /* 0x000fe20000000000 */
[----:B------:R-:W-:Y:S01]  /*01c0*/  ISETP.LT.AND P3, PT, R17, 0x100, P3 ;  /* 0x000001001100780c */ /* 0x000fe20001f61270 */
[C---:B------:R-:W-:Y:S01]  /*01d0*/  IMAD R9, R28.reuse, 0x400, R33 ;  /* 0x000004001c097824 */ /* 0x040fe200078e0221 */
[C---:B------:R-:W-:Y:S01]  /*01e0*/  ISETP.LT.AND P6, PT, R28.reuse, 0x100, P4 ;  /* 0x000001001c00780c */ /* 0x040fe200027c1270 */
[C---:B------:R-:W-:Y:S01]  /*01f0*/  IMAD R19, R28.reuse, 0x400, R7 ;  /* 0x000004001c137824 */ /* 0x040fe200078e0207 */
[C---:B------:R-:W-:Y:S01]  /*0200*/  ISETP.LT.AND P5, PT, R28.reuse, 0x100, P3 ;  /* 0x000001001c00780c */ /* 0x040fe20001fa1270 */
[----:B--2---:R-:W-:Y:S01]  /*0210*/  IMAD.WIDE R8, R9, 0x4, R2 ;  /* 0x0000000409087825 */ /* 0x004fe200078e0202 */
[----:B------:R-:W-:-:S02]  /*0220*/  LOP3.LUT R14, R28, 0x10, RZ, 0xfc, !PT ;  /* 0x000000101c0e7812 */ /* 0x000fc400078efcff */
[----:B------:R-:W-:Y:S01]  /*0230*/  P2R R40, PR, RZ, 0x1 ;  /* 0x00000001ff287803 */ /* 0x000fe20000000000 */
[----:B------:R-:W-:Y:S01]  /*0240*/  IMAD.WIDE R18, R19, 0x4, R2 ;  /* 0x0000000413127825 */ /* 0x000fe200078e0202 */
[----:B------:R-:W-:-:S05]  /*0250*/  ISETP.LT.AND P1, PT, R14, 0x100, P4 ;  /* 0x000001000e00780c */ /* 0x000fca0002721270 */
[----:B------:R1:W2:Y:S01]  /*0260*/  @P6 LDG.E.EL R4, desc[UR6][R8.64] ;  /* 0x0000000608046981 */ /* 0x0002a2000c2e1900 */
[----:B------:R-:W-:-:S03]  /*0270*/  IMAD R11, R14, 0x400, R33 ;  /* 0x000004000e0b7824 */ /* 0x000fc600078e0221 */
[----:B------:R3:W4:Y:S01]  /*0280*/  @P5 LDG.E.EL R20, desc[UR6][R18.64] ;  /* 0x0000000612145981 */ /* 0x000722000c2e1900 */
[----:B------:R-:W-:Y:S02]  /*0290*/  IMAD.MOV.U32 R6, RZ, RZ, RZ ;  /* 0x000000ffff067224 */ /* 0x000fe400078e00ff */
[----:B------:R-:W-:-:S05]  /*02a0*/  IMAD.WIDE R10, R11, 0x4, R2 ;  /* 0x000000040b0a7825 */ /* 0x000fca00078e0202 */
[----:B------:R5:W4:Y:S01]  /*02b0*/  @P1 LDG.E.EL R6, desc[UR6][R10.64] ;  /* 0x000000060a061981 */ /* 0x000b22000c2e1900 */
[----:B-1----:R-:W-:Y:S02]  /*02c0*/  IMAD R9, R14, 0x400, R7 ;  /* 0x000004000e097824 */ /* 0x002fe400078e0207 */
[----:B------:R-:W-:-:S04]  /*02d0*/  VIADD R31, R29, 0xffffffe1 ;  /* 0xffffffe11d1f7836 */ /* 0x000fc80000000000 */
[----:B---3--:R-:W-:Y:S02]  /*02e0*/  IMAD R19, R28, 0x400, R31 ;  /* 0x000004001c137824 */ /* 0x008fe400078e021f */
[----:B-----5:R-:W-:-:S04]  /*02f0*/  IMAD.WIDE R10, R9, 0x4, R2 ;  /* 0x00000004090a7825 */ /* 0x020fc800078e0202 */
[----:B------:R-:W-:Y:S01]  /*0300*/  IMAD.WIDE R18, R19, 0x4, R2 ;  /* 0x0000000413127825 */ /* 0x000fe200078e0202 */
[----:B--2---:R-:W-:Y:S02]  /*0310*/  SEL R4, R4, 0xff800000, P6 ;  /* 0xff80000004047807 */ /* 0x004fe40003000000 */
[----:B----4-:R-:W-:-:S04]  /*0320*/  SEL R21, R20, 0xff800000, P5 ;  /* 0xff80000014157807 */ /* 0x010fc80002800000 */
[C---:B------:R-:W-:Y:S02]  /*0330*/  FSETP.GT.AND P0, PT, R21.reuse, R4, PT ;  /* 0x000000041500720b */ /* 0x040fe40003f04000 */
[----:B------:R-:W-:Y:S01]  /*0340*/  SEL R20, R6, 0xff800000, P1 ;  /* 0xff80000006147807 */ /* 0x000fe20000800000 */
[----:B------:R-:W-:Y:S01]  /*0350*/  IMAD.MOV.U32 R6, RZ, RZ, RZ ;  /* 0x000000ffff067224 */ /* 0x000fe200078e00ff */
[----:B------:R-:W-:Y:S02]  /*0360*/  FSETP.NAN.AND P1, PT, R21, R21, PT ;  /* 0x000000151500720b */ /* 0x000fe40003f28000 */
[----:B------:R-:W-:-:S03]  /*0370*/  P2R R135, PR, RZ, 0x1 ;  /* 0x00000001ff877803 */ /* 0x000fc60000000000 */
[----:B------:R-:W2:Y:S04]  /*0380*/  @P5 LDG.E.EL R6, desc[UR6][R18.64] ;  /* 0x0000000612065981 */ /* 0x000ea8000c2e1900 */
[----:B------:R-:W-:Y:S01]  /*0390*/  @!P0 FSEL R21, R21, R4, P1 ;  /* 0x0000000415158208 */ /* 0x000fe20000800000 */
[----:B------:R-:W-:Y:S01]  /*03a0*/  IMAD.MOV.U32 R4, RZ, RZ, RZ ;  /* 0x000000ffff047224 */ /* 0x000fe200078e00ff */
[----:B------:R-:W-:-:S13]  /*03b0*/  ISETP.LT.AND P1, PT, R14, 0x100, P3 ;  /* 0x000001000e00780c */ /* 0x000fda0001f21270 */
[----:B------:R-:W3:Y:S01]  /*03c0*/  @P1 LDG.E.EL R4, desc[UR6][R10.64] ;  /* 0x000000060a041981 */ /* 0x000ee2000c2e1900 */
[----:B------:R-:W-:-:S05]  /*03d0*/  LOP3.LUT R27, R28, 0x20, RZ, 0xfc, !PT ;  /* 0x000000201c1b7812 */ /* 0x000fca00078efcff */
[----:B------:R-:W-:-:S04]  /*03e0*/  IMAD R9, R27, 0x400, R33 ;  /* 0x000004001b097824 */ /* 0x000fc800078e0221 */
[----:B------:R-:W-:Y:S01]  /*03f0*/  IMAD.WIDE R8, R9, 0x4, R2 ;  /* 0x0000000409087825 */ /* 0x000fe200078e0202 */
[----:B---3--:R-:W-:-:S04]  /*0400*/  SEL R23, R4, 0xff800000, P1 ;  /* 0xff80000004177807 */ /* 0x008fc80000800000 */
[C---:B------:R-:W-:Y:S02]  /*0410*/  FSETP.GT.AND P0, PT, R23.reuse, R20, PT ;  /* 0x000000141700720b */ /* 0x040fe40003f04000 */
[----:B--2---:R-:W-:Y:S02]  /*0420*/  SEL R4, R6, 0xff800000, P5 ;  /* 0xff80000006047807 */ /* 0x004fe40002800000 */
[----:B------:R-:W-:Y:S01]  /*0430*/  FSETP.NAN.AND P5, PT, R23, R23, PT ;  /* 0x000000171700720b */ /* 0x000fe20003fa8000 */
[----:B------:R-:W-:-:S08]  /*0440*/  IMAD.MOV.U32 R6, RZ, RZ, RZ ;  /* 0x000000ffff067224 */ /* 0x000fd000078e00ff */
[----:B------:R-:W-:Y:S02]  /*0450*/  @!P0 FSEL R23, R23, R20, P5 ;  /* 0x0000001417178208 */ /* 0x000fe40002800000 */
[----:B------:R-:W-:-:S13]  /*0460*/  ISETP.LT.AND P5, PT, R27, 0x100, P4 ;  /* 0x000001001b00780c */ /* 0x000fda00027a1270 */
[----:B------:R-:W2:Y:S01]  /*0470*/  @P5 LDG.E.EL R6, desc[UR6][R8.64] ;  /* 0x0000000608065981 */ /* 0x000ea2000c2e1900 */
[----:B------:R-:W-:-:S04]  /*0480*/  IMAD R11, R14, 0x400, R31 ;  /* 0x000004000e0b7824 */ /* 0x000fc800078e021f */
[----:B------:R-:W-:Y:S01]  /*0490*/  IMAD.WIDE R10, R11, 0x4, R2 ;  /* 0x000000040b0a7825 */ /* 0x000fe200078e0202 */
[----:B--2---:R-:W-:-:S03]  /*04a0*/  SEL R20, R6, 0xff800000, P5 ;  /* 0xff80000006147807 */ /* 0x004fc60002800000 */
[----:B------:R-:W-:-:S06]  /*04b0*/  IMAD.MOV.U32 R6, RZ, RZ, RZ ;  /* 0x000000ffff067224 */ /* 0x000fcc00078e00ff */
[----:B------:R-:W2:Y:S01]  /*04c0*/  @P1 LDG.E.EL R6, desc[UR6][R10.64] ;  /* 0x000000060a061981 */ /* 0x000ea2000c2e1900 */
[----:B------:R-:W-:Y:S02]  /*04d0*/  IMAD R19, R27, 0x400, R7 ;  /* 0x000004001b137824 */ /* 0x000fe400078e0207 */
[----:B------:R-:W-:Y:S02]  /*04e0*/  IMAD.MOV.U32 R18, RZ, RZ, RZ ;  /* 0x000000ffff127224 */ /* 0x000fe400078e00ff */
[----:B------:R-:W-:Y:S01]  /*04f0*/  IMAD.WIDE R8, R19, 0x4, R2 ;  /* 0x0000000413087825 */ /* 0x000fe200078e0202 */
[----:B--2---:R-:W-:Y:S02]  /*0500*/  SEL R6, R6, 0xff800000, P1 ;  /* 0xff80000006067807 */ /* 0x004fe40000800000 */
[----:B------:R-:W-:-:S13]  /*0510*/  ISETP.LT.AND P1, PT, R27, 0x100, P3 ;  /* 0x000001001b00780c */ /* 0x000fda0001f21270 */
[----:B------:R-:W2:Y:S01]  /*0520*/  @P1 LDG.E.EL R18, desc[UR6][R8.64] ;  /* 0x0000000608121981 */ /* 0x000ea2000c2e1900 */
[----:B------:R-:W-:Y:S02]  /*0530*/  P2R R138, PR, RZ, 0x1 ;  /* 0x00000001ff8a7803 */ /* 0x000fe40000000000 */
[-C--:B------:R-:W-:Y:S02]  /*0540*/  FSETP.GEU.AND P0, PT, R21, R4.reuse, PT ;  /* 0x000000041500720b */ /* 0x080fe40003f0e000 */
[----:B------:R-:W-:Y:S02]  /*0550*/  FSETP.NAN.AND P5, PT, R4, R4, PT ;  /* 0x000000040400720b */ /* 0x000fe40003fa8000 */
[----:B------:R-:W-:-:S09]  /*0560*/  P2R R123, PR, RZ, 0x1 ;  /* 0x00000001ff7b7803 */ /* 0x000fd20000000000 */
[----:B------:R-:W-:Y:S01]  /*0570*/  @P0 FSEL R4, R4, R21, P5 ;  /* 0x0000001504040208 */ /* 0x000fe20002800000 */
[----:B------:R-:W-:Y:S01]  /*0580*/  IMAD.MOV.U32 R10, RZ, RZ, RZ ;  /* 0x000000ffff0a7224 */ /* 0x000fe200078e00ff */
[----:B--2---:R-:W-:-:S04]  /*0590*/  SEL R19, R18, 0xff800000, P1 ;  /* 0xff80000012137807 */ /* 0x004fc80000800000 */
[C---:B------:R-:W-:Y:S02]  /*05a0*/  FSETP.GT.AND P0, PT, R19.reuse, R20, PT ;  /* 0x000000141300720b */ /* 0x040fe40003f04000 */
[----:B------:R-:W-:Y:S02]  /*05b0*/  FSETP.NAN.AND P5, PT, R19, R19, PT ;  /* 0x000000131300720b */ /* 0x000fe40003fa8000 */
[----:B------:R-:W-:-:S09]  /*05c0*/  P2R R130, PR, RZ, 0x1 ;  /* 0x00000001ff827803 */ /* 0x000fd20000000000 */
[----:B------:R-:W-:Y:S02]  /*05d0*/  @!P0 FSEL R19, R19, R20, P5 ;  /* 0x0000001413138208 */ /* 0x000fe40002800000 */
[-C--:B------:R-:W-:Y:S02]  /*05e0*/  FSETP.GEU.AND P0, PT, R23, R6.reuse, PT ;  /* 0x000000061700720b */ /* 0x080fe40003f0e000 */
[----:B------:R-:W-:-:S11]  /*05f0*/  FSETP.NAN.AND P5, PT, R6, R6, PT ;  /* 0x000000060600720b */ /* 0x000fd60003fa8000 */
[----:B------:R-:W-:Y:S02]  /*0600*/  @P0 FSEL R6, R6, R23, P5 ;  /* 0x0000001706060208 */ /* 0x000fe40002800000 */
[----:B------:R-:W-:-:S04]  /*0610*/  LOP3.LUT R23, R28, 0x30, RZ, 0xfc, !PT ;  /* 0x000000301c177812 */ /* 0x000fc800078efcff */
[C---:B------:R-:W-:Y:S01]  /*0620*/  ISETP.LT.AND P5, PT, R23.reuse, 0x100, P4 ;  /* 0x000001001700780c */ /* 0x040fe200027a1270 */
[----:B------:R-:W-:-:S04]  /*0630*/  IMAD R11, R23, 0x400, R33 ;  /* 0x00000400170b7824 */ /* 0x000fc800078e0221 */
[----:B------:R-:W-:-:S08]  /*0640*/  IMAD.WIDE R8, R11, 0x4, R2 ;  /* 0x000000040b087825 */ /* 0x000fd000078e0202 */
[----:B------:R1:W2:Y:S01]  /*0650*/  @P5 LDG.E.EL R10, desc[UR6][R8.64] ;  /* 0x00000006080a5981 */ /* 0x0002a2000c2e1900 */
[----:B------:R-:W-:Y:S02]  /*0660*/  IMAD R11, R23, 0x400, R7 ;  /* 0x00000400170b7824 */ /* 0x000fe400078e0207 */
[----:B------:R-:W-:Y:S02]  /*0670*/  IMAD.MOV.U32 R18, RZ, RZ, RZ ;  /* 0x000000ffff127224 */ /* 0x000fe400078e00ff */
[----:B------:R-:W-:Y:S02]  /*0680*/  IMAD.MOV.U32 R30, RZ, RZ, RZ ;  /* 0x000000ffff1e7224 */ /* 0x000fe400078e00ff */
[----:B-1----:R-:W-:-:S04]  /*0690*/  IMAD R9, R27, 0x400, R31 ;  /* 0x000004001b097824 */ /* 0x002fc800078e021f */
[----:B------:R-:W-:-:S05]  /*06a0*/  IMAD.WIDE R8, R9, 0x4, R2 ;  /* 0x0000000409087825 */ /* 0x000fca00078e0202 */
[----:B------:R-:W3:Y:S01]  /*06b0*/  @P1 LDG.E.EL R30, desc[UR6][R8.64] ;  /* 0x00000006081e1981 */ /* 0x000ee2000c2e1900 */
[C---:B------:R-:W-:Y:S02]  /*06c0*/  IMAD R25, R23.reuse, 0x400, R31 ;  /* 0x0000040017197824 */ /* 0x040fe400078e021f */
[----:B------:R-:W-:Y:S01]  /*06d0*/  IMAD.MOV.U32 R32, RZ, RZ, RZ ;  /* 0x000000ffff207224 */ /* 0x000fe200078e00ff */
[----:B--2---:R-:W-:Y:S02]  /*06e0*/  SEL R20, R10, 0xff800000, P5 ;  /* 0xff8000000a147807 */ /* 0x004fe40002800000 */
[----:B------:R-:W-:Y:S01]  /*06f0*/  ISETP.LT.AND P5, PT, R23, 0x100, P3 ;  /* 0x000001001700780c */ /* 0x000fe20001fa1270 */
[----:B------:R-:W-:-:S12]  /*0700*/  IMAD.WIDE R10, R11, 0x4, R2 ;  /* 0x000000040b0a7825 */ /* 0x000fd800078e0202 */
[----:B------:R1:W2:Y:S02]  /*0710*/  @P5 LDG.E.EL R18, desc[UR6][R10.64] ;  /* 0x000000060a125981 */ /* 0x0002a4000c2e1900 */
[----:B-1----:R-:W-:-:S05]  /*0720*/  IMAD.WIDE R10, R25, 0x4, R2 ;  /* 0x00000004190a7825 */ /* 0x002fca00078e0202 */
[----:B------:R-:W4:Y:S01]  /*0730*/  @P5 LDG.E.EL R32, desc[UR6][R10.64] ;  /* 0x000000060a205981 */ /* 0x000f22000c2e1900 */
[----:B------:R-:W-:Y:S02]  /*0740*/  P2R R122, PR, RZ, 0x1 ;  /* 0x00000001ff7a7803 */ /* 0x000fe40000000000 */
[----:B---3--:R-:W-:-:S04]  /*0750*/  SEL R30, R30, 0xff800000, P1 ;  /* 0xff8000001e1e7807 */ /* 0x008fc80000800000 */
[----:B------:R-:W-:Y:S02]  /*0760*/  FSETP.NAN.AND P1, PT, R30, R30, PT ;  /* 0x0000001e1e00720b */ /* 0x000fe40003f28000 */
[----:B--2---:R-:W-:-:S04]  /*0770*/  SEL R21, R18, 0xff800000, P5 ;  /* 0xff80000012157807 */ /* 0x004fc80002800000 */
[C---:B------:R-:W-:Y:S02]  /*0780*/  FSETP.GT.AND P0, PT, R21.reuse, R20, PT ;  /* 0x000000141500720b */ /* 0x040fe40003f04000 */
[----:B------:R-:W-:Y:S02]  /*0790*/  FSETP.NAN.AND P6, PT, R21, R21, PT ;  /* 0x000000151500720b */ /* 0x000fe40003fc8000 */
[----:B------:R-:W-:-:S09]  /*07a0*/  P2R R129, PR, RZ, 0x1 ;  /* 0x00000001ff817803 */ /* 0x000fd20000000000 */
[----:B------:R-:W-:Y:S02]  /*07b0*/  @!P0 FSEL R21, R21, R20, P6 ;  /* 0x0000001415158208 */ /* 0x000fe40003000000 */
[----:B------:R-:W-:Y:S02]  /*07c0*/  FSETP.GEU.AND P0, PT, R19, R30, PT ;  /* 0x0000001e1300720b */ /* 0x000fe40003f0e000 */
[----:B----4-:R-:W-:Y:S02]  /*07d0*/  SEL R32, R32, 0xff800000, P5 ;  /* 0xff80000020207807 */ /* 0x010fe40002800000 */
[----:B------:R-:W-:-:S09]  /*07e0*/  P2R R121, PR, RZ, 0x1 ;  /* 0x00000001ff797803 */ /* 0x000fd20000000000 */
[----:B------:R-:W-:Y:S02]  /*07f0*/  @P0 FSEL R30, R30, R19, P1 ;  /* 0x000000131e1e0208 */ /* 0x000fe40000800000 */
[-C--:B------:R-:W-:Y:S02]  /*0800*/  FSETP.GEU.AND P0, PT, R21, R32.reuse, PT ;  /* 0x000000201500720b */ /* 0x080fe40003f0e000 */
[----:B------:R-:W-:Y:S02]  /*0810*/  FSETP.NAN.AND P1, PT, R32, R32, PT ;  /* 0x000000202000720b */ /* 0x000fe40003f28000 */
[----:B------:R-:W-:Y:S01]  /*0820*/  LOP3.LUT R20, R28, 0x40, RZ, 0xfc, !PT ;  /* 0x000000401c147812 */ /* 0x000fe200078efcff */
[----:B------:R-:W-:-:S08]  /*0830*/  IMAD.MOV.U32 R18, RZ, RZ, RZ ;  /* 0x000000ffff127224 */ /* 0x000fd000078e00ff */
[----:B------:R-:W-:Y:S02]  /*0840*/  @P0 FSEL R32, R32, R21, P1 ;  /* 0x0000001520200208 */ /* 0x000fe40000800000 */
[C---:B------:R-:W-:Y:S01]  /*0850*/  ISETP.LT.AND P1, PT, R20.reuse, 0x100, P4 ;  /* 0x000001001400780c */ /* 0x040fe20002721270 */
[----:B------:R-:W-:-:S04]  /*0860*/  IMAD R9, R20, 0x400, R33 ;  /* 0x0000040014097824 */ /* 0x000fc800078e0221 */
[----:B------:R-:W-:-:S08]  /*0870*/  IMAD.WIDE R8, R9, 0x4, R2 ;  /* 0x0000000409087825 */ /* 0x000fd000078e0202 */
[----:B------:R-:W2:Y:S01]  /*0880*/  @P1 LDG.E.EL R18, desc[UR6][R8.64] ;  /* 0x0000000608121981 */ /* 0x000ea2000c2e1900 */
[----:B------:R-:W-:-:S04]  /*0890*/  IMAD R11, R20, 0x400, R7 ;  /* 0x00000400140b7824 */ /* 0x000fc800078e0207 */
[----:B------:R-:W-:Y:S01]  /*08a0*/  IMAD.WIDE R10, R11, 0x4, R2 ;  /* 0x000000040b0a7825 */ /* 0x000fe200078e0202 */
[----:B--2---:R-:W-:Y:S02]  /*08b0*/  SEL R22, R18, 0xff800000, P1 ;  /* 0xff80000012167807 */ /* 0x004fe40000800000 */
[----:B------:R-:W-:Y:S02]  /*08c0*/  ISETP.LT.AND P1, PT, R20, 0x100, P3 ;  /* 0x000001001400780c */ /* 0x000fe40001f21270 */
[----:B------:R-:W-:-:S11]  /*08d0*/  CS2R R18, SRZ ;  /* 0x0000000000127805 */ /* 0x000fd6000001ff00 */
[----:B------:R-:W2:Y:S01]  /*08e0*/  @P1 LDG.E.EL R18, desc[UR6][R10.64] ;  /* 0x000000060a121981 */ /* 0x000ea2000c2e1900 */
[----:B------:R-:W-:Y:S02]  /*08f0*/  P2R R120, PR, RZ, 0x1 ;  /* 0x00000001ff787803 */ /* 0x000fe40000000000 */
[----:B--2---:R-:W-:-:S04]  /*0900*/  SEL R21, R18, 0xff800000, P1 ;  /* 0xff80000012157807 */ /* 0x004fc80000800000 */
[C---:B------:R-:W-:Y:S02]  /*0910*/  FSETP.GT.AND P0, PT, R21.reuse, R22, PT ;  /* 0x000000161500720b */ /* 0x040fe40003f04000 */
[----:B------:R-:W-:Y:S02]  /*0920*/  FSETP.NAN.AND P5, PT, R21, R21, PT ;  /* 0x000000151500720b */ /* 0x000fe40003fa8000 */
[----:B------:R-:W-:-:S09]  /*0930*/  LOP3.LUT R18, R28, 0x50, RZ, 0xfc, !PT ;  /* 0x000000501c127812 */ /* 0x000fd200078efcff */
[----:B------:R-:W-:Y:S02]  /*0940*/  @!P0 FSEL R21, R21, R22, P5 ;  /* 0x0000001615158208 */ /* 0x000fe40002800000 */
[C---:B------:R-:W-:Y:S01]  /*0950*/  ISETP.LT.AND P5, PT, R18.reuse, 0x100, P4 ;  /* 0x000001001200780c */ /* 0x040fe200027a1270 */
[----:B------:R-:W-:-:S04]  /*0960*/  IMAD R9, R18, 0x400, R33 ;  /* 0x0000040012097824 */ /* 0x000fc800078e0221 */
[----:B------:R-:W-:-:S08]  /*0970*/  IMAD.WIDE R8, R9, 0x4, R2 ;  /* 0x0000000409087825 */ /* 0x000fd000078e0202 */
[----:B------:R-:W2:Y:S01]  /*0980*/  @P5 LDG.E.EL R19, desc[UR6][R8.64] ;  /* 0x0000000608135981 */ /* 0x000ea2000c2e1900 */
[----:B------:R-:W-:-:S04]  /*0990*/  IMAD R11, R18, 0x400, R7 ;  /* 0x00000400120b7824 */ /* 0x000fc800078e0207 */
[----:B------:R-:W-:Y:S01]  /*09a0*/  IMAD.WIDE R10, R11, 0x4, R2 ;  /* 0x000000040b0a7825 */ /* 0x000fe200078e0202 */
[----:B--2---:R-:W-:Y:S02]  /*09b0*/  SEL R25, R19, 0xff800000, P5 ;  /* 0xff80000013197807 */ /* 0x004fe40002800000 */
[----:B------:R-:W-:Y:S01]  /*09c0*/  ISETP.LT.AND P5, PT, R18, 0x100, P3 ;  /* 0x000001001200780c */ /* 0x000fe20001fa1270 */
[----:B------:R-:W-:-:S12]  /*09d0*/  IMAD.MOV.U32 R19, RZ, RZ, RZ ;  /* 0x000000ffff137224 */ /* 0x000fd800078e00ff */
[----:B------:R-:W2:Y:S01]  /*09e0*/  @P5 LDG.E.EL R19, desc[UR6][R10.64] ;  /* 0x000000060a135981 */ /* 0x000ea2000c2e1900 */
[----:B------:R-:W-:Y:S01]  /*09f0*/  IMAD R9, R20, 0x400, R31 ;  /* 0x0000040014097824 */ /* 0x000fe200078e021f */
[----:B------:R-:W-:-:S03]  /*0a00*/  CS2R R34, SRZ ;  /* 0x0000000000227805 */ /* 0x000fc6000001ff00 */
[----:B------:R-:W-:-:S05]  /*0a10*/  IMAD.WIDE R8, R9, 0x4, R2 ;  /* 0x0000000409087825 */ /* 0x000fca00078e0202 */
[----:B------:R-:W3:Y:S01]  /*0a20*/  @P1 LDG.E.EL R34, desc[UR6][R8.64] ;  /* 0x0000000608221981 */ /* 0x000ee2000c2e1900 */
[----:B------:R-:W-:Y:S02]  /*0a30*/  P2R R128, PR, RZ, 0x1 ;  /* 0x00000001ff807803 */ /* 0x000fe40000000000 */
[----:B--2---:R-:W-:Y:S01]  /*0a40*/  SEL R22, R19, 0xff800000, P5 ;  /* 0xff80000013167807 */ /* 0x004fe20002800000 */
[----:B------:R-:W-:-:S04]  /*0a50*/  IMAD R19, R18, 0x400, R31 ;  /* 0x0000040012137824 */ /* 0x000fc800078e021f */
[----:B------:R-:W-:-:S05]  /*0a60*/  IMAD.WIDE R10, R19, 0x4, R2 ;  /* 0x00000004130a7825 */ /* 0x000fca00078e0202 */
[----:B------:R-:W2:Y:S01]  /*0a70*/  @P5 LDG.E.EL R35, desc[UR6][R10.64] ;  /* 0x000000060a235981 */ /* 0x000ea2000c2e1900 */
[C---:B------:R-:W-:Y:S02]  /*0a80*/  FSETP.GT.AND P0, PT, R22.reuse, R25, PT ;  /* 0x000000191600720b */ /* 0x040fe40003f04000 */
[----:B------:R-:W-:Y:S02]  /*0a90*/  FSETP.NAN.AND P6, PT, R22, R22, PT ;  /* 0x000000161600720b */ /* 0x000fe40003fc8000 */
[----:B---3--:R-:W-:Y:S02]  /*0aa0*/  SEL R34, R34, 0xff800000, P1 ;  /* 0xff80000022227807 */ /* 0x008fe40000800000 */
[----:B------:R-:W-:-:S07]  /*0ab0*/  P2R R127, PR, RZ, 0x1 ;  /* 0x00000001ff7f7803 */ /* 0x000fce0000000000 */
[----:B------:R-:W-:Y:S02]  /*0ac0*/  @!P0 FSEL R22, R22, R25, P6 ;  /* 0x0000001916168208 */ /* 0x000fe40003000000 */
[-C--:B------:R-:W-:Y:S02]  /*0ad0*/  FSETP.GEU.AND P0, PT, R21, R34.reuse, PT ;  /* 0x000000221500720b */ /* 0x080fe40003f0e000 */
[----:B------:R-:W-:Y:S02]  /*0ae0*/  FSETP.NAN.AND P1, PT, R34, R34, PT ;  /* 0x000000222200720b */ /* 0x000fe40003f28000 */
[----:B------:R-:W-:-:S09]  /*0af0*/  P2R R119, PR, RZ, 0x1 ;  /* 0x00000001ff777803 */ /* 0x000fd20000000000 */
[----:B------:R-:W-:Y:S02]  /*0b00*/  @P0 FSEL R34, R34, R21, P1 ;  /* 0x0000001522220208 */ /* 0x000fe40000800000 */
[----:B------:R-:W-:Y:S01]  /*0b10*/  LOP3.LUT R21, R28, 0x60, RZ, 0xfc, !PT ;  /* 0x000000601c157812 */ /* 0x000fe200078efcff */
[----:B------:R-:W-:-:S04]  /*0b20*/  IMAD.MOV.U32 R19, RZ, RZ, RZ ;  /* 0x000000ffff137224 */ /* 0x000fc800078e00ff */
[----:B------:R-:W-:-:S04]  /*0b30*/  IMAD R9, R21, 0x400, R33 ;  /* 0x0000040015097824 */ /* 0x000fc800078e0221 */
[----:B------:R-:W-:Y:S01]  /*0b40*/  IMAD.WIDE R8, R9, 0x4, R2 ;  /* 0x0000000409087825 */ /* 0x000fe200078e0202 */
[----:B--2---:R-:W-:-:S04]  /*0b50*/  SEL R35, R35, 0xff800000, P5 ;  /* 0xff80000023237807 */ /* 0x004fc80002800000 */
[-C--:B------:R-:W-:Y:S02]  /*0b60*/  FSETP.GEU.AND P0, PT, R22, R35.reuse, PT ;  /* 0x000000231600720b */ /* 0x080fe40003f0e000 */
[----:B------:R-:W-:-:S11]  /*0b70*/  FSETP.NAN.AND P1, PT, R35, R35, PT ;  /* 0x000000232300720b */ /* 0x000fd60003f28000 */
[----:B------:R-:W-:Y:S02]  /*0b80*/  @P0 FSEL R35, R35, R22, P1 ;  /* 0x0000001623230208 */ /* 0x000fe40000800000 */
[----:B------:R-:W-:-:S13]  /*0b90*/  ISETP.LT.AND P1, PT, R21, 0x100, P4 ;  /* 0x000001001500780c */ /* 0x000fda0002721270 */
[----:B------:R-:W2:Y:S01]  /*0ba0*/  @P1 LDG.E.EL R19, desc[UR6][R8.64] ;  /* 0x0000000608131981 */ /* 0x000ea2000c2e1900 */
[----:B------:R-:W-:-:S04]  /*0bb0*/  IMAD R11, R21, 0x400, R7 ;  /* 0x00000400150b7824 */ /* 0x000fc800078e0207 */
[----:B------:R-:W-:Y:S01]  /*0bc0*/  IMAD.WIDE R10, R11, 0x4, R2 ;  /* 0x000000040b0a7825 */ /* 0x000fe200078e0202 */
[----:B--2---:R-:W-:Y:S02]  /*0bd0*/  SEL R25, R19, 0xff800000, P1 ;  /* 0xff80000013197807 */ /* 0x004fe40000800000 */
[----:B------:R-:W-:Y:S01]  /*0be0*/  ISETP.LT.AND P1, PT, R21, 0x100, P3 ;  /* 0x000001001500780c */ /* 0x000fe20001f21270 */
[----:B------:R-:W-:-:S12]  /*0bf0*/  IMAD.MOV.U32 R19, RZ, RZ, RZ ;  /* 0x000000ffff137224 */ /* 0x000fd800078e00ff */
[----:B------:R-:W2:Y:S01]  /*0c00*/  @P1 LDG.E.EL R19, desc[UR6][R10.64] ;  /* 0x000000060a131981 */ /* 0x000ea2000c2e1900 */
[----:B------:R-:W-:Y:S02]  /*0c10*/  P2R R51, PR, RZ, 0x1 ;  /* 0x00000001ff337803 */ /* 0x000fe40000000000 */
[----:B------:R-:W-:-:S05]  /*0c20*/  LOP3.LUT R26, R28, 0x70, RZ, 0xfc, !PT ;  /* 0x000000701c1a7812 */ /* 0x000fca00078efcff */
[----:B------:R-:W-:-:S04]  /*0c30*/  IMAD R9, R26, 0x400, R33 ;  /* 0x000004001a097824 */ /* 0x000fc800078e0221 */
[----:B------:R-:W-:Y:S01]  /*0c40*/  IMAD.WIDE R8, R9, 0x4, R2 ;  /* 0x0000000409087825 */ /* 0x000fe200078e0202 */
[----:B--2---:R-:W-:-:S04]  /*0c50*/  SEL R22, R19, 0xff800000, P1 ;  /* 0xff80000013167807 */ /* 0x004fc80000800000 */
[C---:B------:R-:W-:Y:S02]  /*0c60*/  FSETP.GT.AND P0, PT, R22.reuse, R25, PT ;  /* 0x000000191600720b */ /* 0x040fe40003f04000 */
[----:B------:R-:W-:Y:S01]  /*0c70*/  FSETP.NAN.AND P5, PT, R22, R22, PT ;  /* 0x000000161600720b */ /* 0x000fe20003fa8000 */
[----:B------:R-:W-:-:S10]  /*0c80*/  IMAD.MOV.U32 R19, RZ, RZ, RZ ;  /* 0x000000ffff137224 */ /* 0x000fd400078e00ff */
[----:B------:R-:W-:Y:S02]  /*0c90*/  @!P0 FSEL R22, R22, R25, P5 ;  /* 0x0000001916168208 */ /* 0x000fe40002800000 */
        /* <DEDUP_REMOVED lines=8> */
[----:B------:R-:W-:Y:S01]  /*0d20*/  P2R R118, PR, RZ, 0x1 ;  /* 0x00000001ff767803 */ /* 0x000fe20000000000 */
[----:B------:R-:W-:-:S04]  /*0d30*/  IMAD R9, R21, 0x400, R31 ;  /* 0x0000040015097824 */ /* 0x000fc800078e021f */
[----:B------:R-:W-:Y:S01]  /*0d40*/  IMAD.WIDE R8, R9, 0x4, R2 ;  /* 0x0000000409087825 */ /* 0x000fe200078e0202 */
[----:B--2---:R-:W-:-:S04]  /*0d50*/  SEL R19, R19, 0xff800000, P5 ;  /* 0xff80000013137807 */ /* 0x004fc80002800000 */
[C---:B------:R-:W-:Y:S02]  /*0d60*/  FSETP.GT.AND P0, PT, R19.reuse, R24, PT ;  /* 0x000000181300720b */ /* 0x040fe40003f04000 */
[----:B------:R-:W-:-:S11]  /*0d70*/  FSETP.NAN.AND P6, PT, R19, R19, PT ;  /* 0x000000131300720b */ /* 0x000fd60003fc8000 */
[----:B------:R-:W-:Y:S01]  /*0d80*/  @!P0 FSEL R19, R19, R24, P6 ;  /* 0x0000001813138208 */ /* 0x000fe20003000000 */
[----:B------:R-:W-:-:S06]  /*0d90*/  IMAD.MOV.U32 R24, RZ, RZ, RZ ;  /* 0x000000ffff187224 */ /* 0x000fcc00078e00ff */
[----:B------:R-:W2:Y:S01]  /*0da0*/  @P1 LDG.E.EL R24, desc[UR6][R8.64] ;  /* 0x0000000608181981 */ /* 0x000ea2000c2e1900 */
[----:B------:R-:W-:-:S04]  /*0db0*/  IMAD R25, R26, 0x400, R31 ;  /* 0x000004001a197824 */ /* 0x000fc800078e021f */
[----:B------:R-:W-:Y:S01]  /*0dc0*/  IMAD.WIDE R10, R25, 0x4, R2 ;  /* 0x00000004190a7825 */ /* 0x000fe200078e0202 */
[----:B--2---:R-:W-:-:S03]  /*0dd0*/  SEL R45, R24, 0xff800000, P1 ;  /* 0xff800000182d7807 */ /* 0x004fc60000800000 */
[----:B------:R-:W-:-:S06]  /*0de0*/  IMAD.MOV.U32 R24, RZ, RZ, RZ ;  /* 0x000000ffff187224 */ /* 0x000fcc00078e00ff */
[----:B------:R-:W2:Y:S01]  /*0df0*/  @P5 LDG.E.EL R24, desc[UR6][R10.64] ;  /* 0x000000060a185981 */ /* 0x000ea2000c2e1900 */
[----:B------:R-:W-:Y:S02]  /*0e00*/  P2R R117, PR, RZ, 0x1 ;  /* 0x00000001ff757803 */ /* 0x000fe40000000000 */
[-C--:B------:R-:W-:Y:S02]  /*0e10*/  FSETP.GEU.AND P0, PT, R22, R45.reuse, PT ;  /* 0x0000002d1600720b */ /* 0x080fe40003f0e000 */
[----:B------:R-:W-:Y:S02]  /*0e20*/  FSETP.NAN.AND P1, PT, R45, R45, PT ;  /* 0x0000002d2d00720b */ /* 0x000fe40003f28000 */
[----:B------:R-:W-:-:S09]  /*0e30*/  P2R R50, PR, RZ, 0x1 ;  /* 0x00000001ff327803 */ /* 0x000fd20000000000 */
[----:B------:R-:W-:Y:S02]  /*0e40*/  @P0 FSEL R45, R45, R22, P1 ;  /* 0x000000162d2d0208 */ /* 0x000fe40000800000 */
[----:B------:R-:W-:-:S05]  /*0e50*/  LOP3.LUT R25, R28, 0x80, RZ, 0xfc, !PT ;  /* 0x000000801c197812 */ /* 0x000fca00078efcff */
[----:B------:R-:W-:-:S04]  /*0e60*/  IMAD R9, R25, 0x400, R33 ;  /* 0x0000040019097824 */ /* 0x000fc800078e0221 */
[----:B------:R-:W-:Y:S01]  /*0e70*/  IMAD.WIDE R8, R9, 0x4, R2 ;  /* 0x0000000409087825 */ /* 0x000fe200078e0202 */
[----:B--2---:R-:W-:-:S04]  /*0e80*/  SEL R42, R24, 0xff800000, P5 ;  /* 0xff800000182a7807 */ /* 0x004fc80002800000 */
[-C--:B------:R-:W-:Y:S02]  /*0e90*/  FSETP.GEU.AND P0, PT, R19, R42.reuse, PT ;  /* 0x0000002a1300720b */ /* 0x080fe40003f0e000 */
[----:B------:R-:W-:-:S11]  /*0ea0*/  FSETP.NAN.AND P1, PT, R42, R42, PT ;  /* 0x0000002a2a00720b */ /* 0x000fd60003f28000 */
[----:B------:R-:W-:Y:S02]  /*0eb0*/  @P0 FSEL R42, R42, R19, P1 ;  /* 0x000000132a2a0208 */ /* 0x000fe40000800000 */
[----:B------:R-:W-:Y:S01]  /*0ec0*/  ISETP.LT.AND P1, PT, R25, 0x100, P4 ;  /* 0x000001001900780c */ /* 0x000fe20002721270 */
[----:B------:R-:W-:-:S12]  /*0ed0*/  IMAD.MOV.U32 R19, RZ, RZ, RZ ;  /* 0x000000ffff137224 */ /* 0x000fd800078e00ff */
        /* <DEDUP_REMOVED lines=8> */
[----:B------:R-:W-:Y:S01]  /*0f60*/  IMAD.MOV.U32 R22, RZ, RZ, RZ ;  /* 0x000000ffff167224 */ /* 0x000fe200078e00ff */
        /* <DEDUP_REMOVED lines=8> */
[----:B------:R1:W2:Y:S01]  /*0ff0*/  @P5 LDG.E.EL R22, desc[UR6][R8.64] ;  /* 0x0000000608165981 */ /* 0x0002a2000c2e1900 */
[----:B------:R-:W-:-:S04]  /*1000*/  IMAD R11, R19, 0x400, R7 ;  /* 0x00000400130b7824 */ /* 0x000fc800078e0207 */
[----:B------:R-:W-:-:S04]  /*1010*/  IMAD.WIDE R10, R11, 0x4, R2 ;  /* 0x000000040b0a7825 */ /* 0x000fc800078e0202 */
[----:B-1----:R-:W-:Y:S02]  /*1020*/  IMAD R9, R25, 0x400, R31 ;  /* 0x0000040019097824 */ /* 0x002fe400078e021f */
[----:B------:R-:W-:Y:S02]  /*1030*/  IMAD.MOV.U32 R36, RZ, RZ, RZ ;  /* 0x000000ffff247224 */ /* 0x000fe400078e00ff */
[----:B------:R-:W-:-:S05]  /*1040*/  IMAD.WIDE R8, R9, 0x4, R2 ;  /* 0x0000000409087825 */ /* 0x000fca00078e0202 */
[----:B------:R-:W3:Y:S01]  /*1050*/  @P1 LDG.E.EL R36, desc[UR6][R8.64] ;  /* 0x0000000608241981 */ /* 0x000ee2000c2e1900 */
[----:B--2---:R-:W-:Y:S02]  /*1060*/  SEL R37, R22, 0xff800000, P5 ;  /* 0xff80000016257807 */ /* 0x004fe40002800000 */
[----:B------:R-:W-:Y:S01]  /*1070*/  ISETP.LT.AND P5, PT, R19, 0x100, P3 ;  /* 0x000001001300780c */ /* 0x000fe20001fa1270 */
[----:B------:R-:W-:-:S12]  /*1080*/  IMAD.MOV.U32 R22, RZ, RZ, RZ ;  /* 0x000000ffff167224 */ /* 0x000fd800078e00ff */
[----:B------:R-:W2:Y:S01]  /*1090*/  @P5 LDG.E.EL R22, desc[UR6][R10.64] ;  /* 0x000000060a165981 */ /* 0x000ea2000c2e1900 */
[----:B------:R-:W-:Y:S02]  /*10a0*/  P2R R116, PR, RZ, 0x1 ;  /* 0x00000001ff747803 */ /* 0x000fe40000000000 */
[----:B---3--:R-:W-:Y:S01]  /*10b0*/  SEL R47, R36, 0xff800000, P1 ;  /* 0xff800000242f7807 */ /* 0x008fe20000800000 */
[----:B------:R-:W-:Y:S01]  /*10c0*/  IMAD.MOV.U32 R36, RZ, RZ, RZ ;  /* 0x000000ffff247224 */ /* 0x000fe200078e00ff */
[----:B--2---:R-:W-:-:S04]  /*10d0*/  SEL R22, R22, 0xff800000, P5 ;  /* 0xff80000016167807 */ /* 0x004fc80002800000 */
[C---:B------:R-:W-:Y:S02]  /*10e0*/  FSETP.GT.AND P0, PT, R22.reuse, R37, PT ;  /* 0x000000251600720b */ /* 0x040fe40003f04000 */
[----:B------:R-:W-:-:S11]  /*10f0*/  FSETP.NAN.AND P6, PT, R22, R22, PT ;  /* 0x000000161600720b */ /* 0x000fd60003fc8000 */
[----:B------:R-:W-:Y:S01]  /*1100*/  @!P0 FSEL R22, R22, R37, P6 ;  /* 0x0000002516168208 */ /* 0x000fe20003000000 */
[----:B------:R-:W-:-:S04]  /*1110*/  IMAD R37, R19, 0x400, R31 ;  /* 0x0000040013257824 */ /* 0x000fc800078e021f */
[----:B------:R-:W-:-:S05]  /*1120*/  IMAD.WIDE R10, R37, 0x4, R2 ;  /* 0x00000004250a7825 */ /* 0x000fca00078e0202 */
        /* <DEDUP_REMOVED lines=8> */
[-C--:B------:R-:W-:Y:S02]  /*11b0*/  FSETP.GEU.AND P0, PT, R22, R46.reuse, PT ;  /* 0x0000002e1600720b */ /* 0x080fe40003f0e000 */
[----:B------:R-:W-:-:S11]  /*11c0*/  FSETP.NAN.AND P1, PT, R46, R46, PT ;  /* 0x0000002e2e00720b */ /* 0x000fd60003f28000 */
[----:B------:R-:W-:Y:S02]  /*11d0*/  @P0 FSEL R46, R46, R22, P1 ;  /* 0x000000162e2e0208 */ /* 0x000fe40000800000 */
[----:B------:R-:W-:-:S04]  /*11e0*/  LOP3.LUT R22, R28, 0xa0, RZ, 0xfc, !PT ;  /* 0x000000a01c167812 */ /* 0x000fc800078efcff */
        /* <DEDUP_REMOVED lines=27> */
[----:B------:R-:W-:-:S04]  /*13a0*/  IMAD R9, R22, 0x400, R31 ;  /* 0x0000040016097824 */ /* 0x000fc800078e021f */
[----:B------:R-:W-:Y:S01]  /*13b0*/  IMAD.WIDE R8, R9, 0x4, R2 ;  /* 0x0000000409087825 */ /* 0x000fe200078e0202 */
[----:B--2---:R-:W-:-:S03]  /*13c0*/  SEL R39, R36, 0xff800000, P5 ;  /* 0xff80000024277807 */ /* 0x004fc60002800000 */
[----:B------:R-:W-:-:S06]  /*13d0*/  IMAD.MOV.U32 R36, RZ, RZ, RZ ;  /* 0x000000ffff247224 */ /* 0x000fcc00078e00ff */
[----:B------:R-:W2:Y:S01]  /*13e0*/  @P1 LDG.E.EL R36, desc[UR6][R8.64] ;  /* 0x0000000608241981 */ /* 0x000ea2000c2e1900 */
[----:B------:R-:W-:Y:S02]  /*13f0*/  IMAD R37, R24, 0x400, R31 ;  /* 0x0000040018257824 */ /* 0x000fe400078e021f */
[----:B------:R-:W-:Y:S01]  /*1400*/  IMAD.MOV.U32 R10, RZ, RZ, RZ ;  /* 0x000000ffff0a7224 */ /* 0x000fe200078e00ff */
[----:B------:R-:W-:Y:S02]  /*1410*/  P2R R114, PR, RZ, 0x1 ;  /* 0x00000001ff727803 */ /* 0x000fe40000000000 */
[C---:B------:R-:W-:Y:S02]  /*1420*/  FSETP.GT.AND P0, PT, R39.reuse, R44, PT ;  /* 0x0000002c2700720b */ /* 0x040fe40003f04000 */
[----:B------:R-:W-:Y:S02]  /*1430*/  FSETP.NAN.AND P6, PT, R39, R39, PT ;  /* 0x000000272700720b */ /* 0x000fe40003fc8000 */
[----:B--2---:R-:W-:Y:S01]  /*1440*/  SEL R49, R36, 0xff800000, P1 ;  /* 0xff80000024317807 */ /* 0x004fe20000800000 */
[----:B------:R-:W-:-:S05]  /*1450*/  IMAD.WIDE R36, R37, 0x4, R2 ;  /* 0x0000000425247825 */ /* 0x000fca00078e0202 */
[----:B------:R-:W2:Y:S01]  /*1460*/  @P5 LDG.E.EL R10, desc[UR6][R36.64] ;  /* 0x00000006240a5981 */ /* 0x000ea2000c2e1900 */
[----:B------:R-:W-:Y:S02]  /*1470*/  P2R R113, PR, RZ, 0x1 ;  /* 0x00000001ff717803 */ /* 0x000fe40000000000 */
[----:B------:R-:W-:Y:S02]  /*1480*/  @!P0 FSEL R39, R39, R44, P6 ;  /* 0x0000002c27278208 */ /* 0x000fe40003000000 */
        /* <DEDUP_REMOVED lines=9> */
[----:B------:R-:W-:Y:S01]  /*1520*/  FSETP.NAN.AND P1, PT, R48, R48, PT ;  /* 0x000000303000720b */ /* 0x000fe20003f28000 */
[----:B------:R-:W-:-:S10]  /*1530*/  IMAD.MOV.U32 R10, RZ, RZ, RZ ;  /* 0x000000ffff0a7224 */ /* 0x000fd400078e00ff */
        /* <DEDUP_REMOVED lines=16> */
[----:B------:R-:W-:Y:S02]  /*1640*/  IMAD R9, R10, 0x400, R33 ;  /* 0x000004000a097824 */ /* 0x000fe400078e0221 */
[----:B------:R-:W-:Y:S02]  /*1650*/  IMAD.MOV.U32 R38, RZ, RZ, RZ ;  /* 0x000000ffff267224 */ /* 0x000fe400078e00ff */
        /* <DEDUP_REMOVED lines=13> */
[----:B------:R-:W-:Y:S02]  /*1730*/  FSETP.NAN.AND P6, PT, R38, R38, PT ;  /* 0x000000262600720b */ /* 0x000fe40003fc8000 */
[----:B------:R-:W-:-:S09]  /*1740*/  P2R R125, PR, RZ, 0x1 ;  /* 0x00000001ff7d7803 */ /* 0x000fd20000000000 */
[----:B------:R-:W-:Y:S02]  /*1750*/  @!P0 FSEL R38, R38, R41, P6 ;  /* 0x0000002926268208 */ /* 0x000fe40003000000 */
[----:B------:R-:W-:Y:S01]  /*1760*/  ISETP.NE.AND P0, PT, R40, RZ, PT ;  /* 0x000000ff2800720c */ /* 0x000fe20003f05270 */
[----:B------:R-:W-:-:S06]  /*1770*/  IMAD.MOV.U32 R40, RZ, RZ, RZ ;  /* 0x000000ffff287224 */ /* 0x000fcc00078e00ff */
[----:B------:R-:W2:Y:S01]  /*1780*/  @P1 LDG.E.EL R40, desc[UR6][R8.64] ;  /* 0x0000000608281981 */ /* 0x000ea2000c2e1900 */
[----:B------:R-:W-:-:S04]  /*1790*/  IMAD R41, R10, 0x400, R31 ;  /* 0x000004000a297824 */ /* 0x000fc800078e021f */
[----:B------:R-:W-:Y:S01]  /*17a0*/  IMAD.WIDE R36, R41, 0x4, R2 ;  /* 0x0000000429247825 */ /* 0x000fe200078e0202 */
[----:B--2---:R-:W-:-:S03]  /*17b0*/  SEL R69, R40, 0xff800000, P1 ;  /* 0xff80000028457807 */ /* 0x004fc60000800000 */
[----:B------:R-:W-:-:S06]  /*17c0*/  IMAD.MOV.U32 R40, RZ, RZ, RZ ;  /* 0x000000ffff287224 */ /* 0x000fcc00078e00ff */
[----:B------:R1:W2:Y:S01]  /*17d0*/  @P5 LDG.E.EL R40, desc[UR6][R36.64] ;  /* 0x0000000624285981 */ /* 0x0002a2000c2e1900 */
[-C--:B------:R-:W-:Y:S02]  /*17e0*/  FSETP.GEU.AND P6, PT, R39, R69.reuse, PT ;  /* 0x000000452700720b */ /* 0x080fe40003fce000 */
[----:B------:R-:W-:Y:S02]  /*17f0*/  FSETP.NAN.AND P1, PT, R69, R69, PT ;  /* 0x000000454500720b */ /* 0x000fe40003f28000 */
[----:B------:R-:W-:-:S09]  /*1800*/  LOP3.LUT R9, R28, 0xe0, RZ, 0xfc, !PT ;  /* 0x000000e01c097812 */ /* 0x000fd200078efcff */
[----:B------:R-:W-:Y:S01]  /*1810*/  @P6 FSEL R69, R69, R39, P1 ;  /* 0x0000002745456208 */ /* 0x000fe20000800000 */
[----:B------:R-:W-:Y:S02]  /*1820*/  IMAD R39, R9, 0x400, R33 ;  /* 0x0000040009277824 */ /* 0x000fe400078e0221 */
[----:B------:R-:W-:Y:S02]  /*1830*/  IMAD.MOV.U32 R8, RZ, RZ, RZ ;  /* 0x000000ffff087224 */ /* 0x000fe400078e00ff */
[----:B-1----:R-:W-:Y:S01]  /*1840*/  IMAD.WIDE R36, R39, 0x4, R2 ;  /* 0x0000000427247825 */ /* 0x002fe200078e0202 */
        /* <DEDUP_REMOVED lines=11> */
[----:B------:R-:W2:Y:S02]  /*1900*/  @P1 LDG.E.EL R8, desc[UR6][R38.64] ;  /* 0x0000000626081981 */ /* 0x000ea4000c2e1900 */
[----:B--2---:R-:W-:Y:S02]  /*1910*/  SEL R40, R8, 0xff800000, P1 ;  /* 0xff80000008287807 */ /* 0x004fe40000800000 */
[----:B------:R-:W-:-:S04]  /*1920*/  LOP3.LUT R8, R28, 0xf0, RZ, 0xfc, !PT ;  /* 0x000000f01c087812 */ /* 0x000fc800078efcff */
[C---:B------:R-:W-:Y:S01]  /*1930*/  ISETP.LT.AND P4, PT, R8.reuse, 0x100, P4 ;  /* 0x000001000800780c */ /* 0x040fe20002781270 */
[----:B------:R-:W-:Y:S02]  /*1940*/  IMAD R37, R8, 0x400, R33 ;  /* 0x0000040008257824 */ /* 0x000fe400078e0221 */
[----:B------:R-:W-:Y:S02]  /*1950*/  IMAD.MOV.U32 R33, RZ, RZ, RZ ;  /* 0x000000ffff217224 */ /* 0x000fe400078e00ff */
[----:B------:R-:W-:-:S08]  /*1960*/  IMAD.WIDE R36, R37, 0x4, R2 ;  /* 0x0000000425247825 */ /* 0x000fd000078e0202 */
[----:B------:R1:W2:Y:S02]  /*1970*/  @P4 LDG.E.EL R33, desc[UR6][R36.64] ;  /* 0x0000000624214981 */ /* 0x0002a4000c2e1900 */
[----:B-1----:R-:W-:-:S04]  /*1980*/  IMAD R37, R9, 0x400, R31 ;  /* 0x0000040009257824 */ /* 0x002fc800078e021f */
[----:B------:R-:W-:Y:S01]  /*1990*/  IMAD.WIDE R36, R37, 0x4, R2 ;  /* 0x0000000425247825 */ /* 0x000fe200078e0202 */
[----:B------:R-:W-:Y:S02]  /*19a0*/  ISETP.LT.AND P3, PT, R8, 0x100, P3 ;  /* 0x000001000800780c */ /* 0x000fe40001f61270 */
[----:B--2---:R-:W-:Y:S01]  /*19b0*/  SEL R44, R33, 0xff800000, P4 ;  /* 0xff800000212c7807 */ /* 0x004fe20002000000 */
[----:B------:R-:W-:-:S06]  /*19c0*/  IMAD.MOV.U32 R33, RZ, RZ, RZ ;  /* 0x000000ffff217224 */ /* 0x000fcc00078e00ff */
[----:B------:R-:W2:Y:S01]  /*19d0*/  @P1 LDG.E.EL R33, desc[UR6][R36.64] ;  /* 0x0000000624211981 */ /* 0x000ea2000c2e1900 */
[----:B------:R-:W-:Y:S02]  /*19e0*/  IMAD R39, R8, 0x400, R7 ;  /* 0x0000040008277824 */ /* 0x000fe400078e0207 */
[----:B------:R-:W-:Y:S02]  /*19f0*/  IMAD.MOV.U32 R7, RZ, RZ, RZ ;  /* 0x000000ffff077224 */ /* 0x000fe400078e00ff */
[----:B------:R-:W-:-:S05]  /*1a00*/  IMAD.WIDE R38, R39, 0x4, R2 ;  /* 0x0000000427267825 */ /* 0x000fca00078e0202 */
[----:B------:R1:W3:Y:S01]  /*1a10*/  @P3 LDG.E.EL R7, desc[UR6][R38.64] ;  /* 0x0000000626073981 */ /* 0x0002e2000c2e1900 */
[----:B------:R-:W-:-:S04]  /*1a20*/  IMAD R31, R8, 0x400, R31 ;  /* 0x00000400081f7824 */ /* 0x000fc800078e021f */
[----:B-1----:R-:W-:Y:S01]  /*1a30*/  IMAD.WIDE R38, R31, 0x4, R2 ;  /* 0x000000041f267825 */ /* 0x002fe200078e0202 */
[----:B------:R-:W-:Y:S02]  /*1a40*/  P2R R53, PR, RZ, 0x40 ;  /* 0x00000040ff357803 */ /* 0x000fe40000000000 */
[----:B--2---:R-:W-:Y:S01]  /*1a50*/  SEL R73, R33, 0xff800000, P1 ;  /* 0xff80000021497807 */ /* 0x004fe20000800000 */
[----:B------:R-:W-:-:S06]  /*1a60*/  IMAD.MOV.U32 R33, RZ, RZ, RZ ;  /* 0x000000ffff217224 */ /* 0x000fcc00078e00ff */
[----:B------:R-:W2:Y:S01]  /*1a70*/  @P3 LDG.E.EL R33, desc[UR6][R38.64] ;  /* 0x0000000626213981 */ /* 0x000ea2000c2e1900 */
[C---:B------:R-:W-:Y:S02]  /*1a80*/  FSETP.GT.AND P6, PT, R40.reuse, R41, PT ;  /* 0x000000292800720b */ /* 0x040fe40003fc4000 */
[----:B------:R-:W-:Y:S02]  /*1a90*/  P2R R52, PR, RZ, 0x20 ;  /* 0x00000020ff347803 */ /* 0x000fe40000000000 */
[----:B------:R-:W-:Y:S02]  /*1aa0*/  FSETP.NAN.AND P5, PT, R40, R40, PT ;  /* 0x000000282800720b */ /* 0x000fe40003fa8000 */
[----:B---3--:R-:W-:Y:S02]  /*1ab0*/  SEL R7, R7, 0xff800000, P3 ;  /* 0xff80000007077807 */ /* 0x008fe40001800000 */
[----:B------:R-:W-:-:S05]  /*1ac0*/  P2R R124, PR, RZ, 0x40 ;  /* 0x00000040ff7c7803 */ /* 0x000fca0000000000 */
[----:B------:R-:W-:Y:S02]  /*1ad0*/  @!P6 FSEL R40, R40, R41, P5 ;  /* 0x000000292828e208 */ /* 0x000fe40002800000 */
[C---:B------:R-:W-:Y:S02]  /*1ae0*/  FSETP.GT.AND P6, PT, R7.reuse, R44, PT ;  /* 0x0000002c0700720b */ /* 0x040fe40003fc4000 */
[----:B------:R-:W-:Y:S02]  /*1af0*/  FSETP.GEU.AND P5, PT, R40, R73, PT ;  /* 0x000000492800720b */ /* 0x000fe40003fae000 */
[----:B------:R-:W-:Y:S02]  /*1b00*/  FSETP.NAN.AND P4, PT, R7, R7, PT ;  /* 0x000000070700720b */ /* 0x000fe40003f88000 */
[----:B------:R-:W-:-:S07]  /*1b10*/  FSETP.NAN.AND P1, PT, R73, R73, PT ;  /* 0x000000494900720b */ /* 0x000fce0003f28000 */
[----:B------:R-:W-:Y:S02]  /*1b20*/  @!P6 FSEL R7, R7, R44, P4 ;  /* 0x0000002c0707e208 */ /* 0x000fe40002000000 */
[----:B------:R-:W-:Y:S01]  /*1b30*/  @P5 FSEL R73, R73, R40, P1 ;  /* 0x0000002849495208 */ /* 0x000fe20000800000 */
[----:B------:R-:W-:-:S05]  /*1b40*/  VIADD R40, R17, 0xf ;  /* 0x0000000f11287836 */ /* 0x000fca0000000000 */
[----:B------:R-:W-:Y:S01]  /*1b50*/  ISETP.LT.U32.AND P0, PT, R40, 0x10f, P0 ;  /* 0x0000010f2800780c */ /* 0x000fe20000701070 */
[----:B------:R-:W-:-:S04]  /*1b60*/  VIADD R75, R29, 0xffffffff ;  /* 0xffffffff1d4b7836 */ /* 0x000fc80000000000 */
        /* <DEDUP_REMOVED lines=16> */
[----:B------:R-:W-:-:S04]  /*1c70*/  FSETP.GEU.AND P3, PT, R4, R77, PT ;  /* 0x0000004d0400720b */ /* 0x000fc80003f6e000 */
[----:B------:R-:W-:Y:S02]  /*1c80*/  P2R R56, PR, RZ, 0x8 ;  /* 0x00000008ff387803 */ /* 0x000fe40000000000 */
[----:B--2---:R-:W-:Y:S02]  /*1c90*/  SEL R79, R7, 0xff800000, P1 ;  /* 0xff800000074f7807 */ /* 0x004fe40000800000 */
[----:B------:R-:W-:-:S05]  /*1ca0*/  FSETP.NAN.AND P1, PT, R77, R77, PT ;  /* 0x0000004d4d00720b */ /* 0x000fca0003f28000 */
[----:B------:R-:W-:Y:S02]  /*1cb0*/  @P3 FSEL R77, R77, R4, P1 ;  /* 0x000000044d4d3208 */ /* 0x000fe40000800000 */
[-C--:B------:R-:W-:Y:S02]  /*1cc0*/  FSETP.GEU.AND P3, PT, R6, R79.reuse, PT ;  /* 0x0000004f0600720b */ /* 0x080fe40003f6e000 */
[----:B------:R-:W-:Y:S01]  /*1cd0*/  FSETP.NAN.AND P1, PT, R79, R79, PT ;  /* 0x0000004f4f00720b */ /* 0x000fe20003f28000 */
[----:B------:R-:W-:Y:S02]  /*1ce0*/  IMAD R7, R27, 0x400, R75 ;  /* 0x000004001b077824 */ /* 0x000fe400078e024b */
[----:B------:R-:W-:-:S08]  /*1cf0*/  IMAD.MOV.U32 R4, RZ, RZ, RZ ;  /* 0x000000ffff047224 */ /* 0x000fd000078e00ff */
[----:B------:R-:W-:Y:S02]  /*1d00*/  @P3 FSEL R79, R79, R6, P1 ;  /* 0x000000064f4f3208 */ /* 0x000fe40000800000 */
[----:B------:R-:W-:Y:S01]  /*1d10*/  ISETP.LT.AND P1, PT, R27, 0x100, P0 ;  /* 0x000001001b00780c */ /* 0x000fe20000721270 */
[----:B------:R-:W-:-:S12]  /*1d20*/  IMAD.WIDE R6, R7, 0x4, R2 ;  /* 0x0000000407067825 */ /* 0x000fd800078e0202 */
        /* <DEDUP_REMOVED lines=9> */
[----:B------:R-:W-:Y:S01]  /*1dc0*/  P2R R58, PR, RZ, 0x8 ;  /* 0x00000008ff3a7803 */ /* 0x000fe20000000000 */
[----:B------:R-:W-:-:S04]  /*1dd0*/  IMAD R7, R20, 0x400, R75 ;  /* 0x0000040014077824 */ /* 0x000fc800078e024b */
[----:B------:R-:W-:Y:S01]  /*1de0*/  IMAD.WIDE R6, R7, 0x4, R2 ;  /* 0x0000000407067825 */ /* 0x000fe200078e0202 */
[----:B--2---:R-:W-:Y:S02]  /*1df0*/  SEL R83, R4, 0xff800000, P1 ;  /* 0xff80000004537807 */ /* 0x004fe40000800000 */
[----:B------:R-:W-:-:S04]  /*1e00*/  FSETP.NAN.AND P1, PT, R81, R81, PT ;  /* 0x000000515100720b */ /* 0x000fc80003f28000 */
[----:B------:R-:W-:Y:S02]  /*1e10*/  @P3 FSEL R81, R81, R30, P1 ;  /* 0x0000001e51513208 */ /* 0x000fe40000800000 */
        /* <DEDUP_REMOVED lines=15> */
[----:B------:R-:W-:Y:S02]  /*1f10*/  IMAD R7, R21, 0x400, R75 ;  /* 0x0000040015077824 */ /* 0x000fe400078e024b */
[----:B------:R-:W-:Y:S02]  /*1f20*/  IMAD.MOV.U32 R44, RZ, RZ, RZ ;  /* 0x000000ffff2c7224 */ /* 0x000fe400078e00ff */
[----:B------:R-:W-:Y:S01]  /*1f30*/  IMAD.WIDE R6, R7, 0x4, R2 ;  /* 0x0000000407067825 */ /* 0x000fe200078e0202 */
[----:B--2---:R-:W-:Y:S02]  /*1f40*/  SEL R86, R4, 0xff800000, P1 ;  /* 0xff80000004567807 */ /* 0x004fe40000800000 */
[----:B------:R-:W-:-:S04]  /*1f50*/  FSETP.NAN.AND P1, PT, R85, R85, PT ;  /* 0x000000555500720b */ /* 0x000fc80003f28000 */
[----:B------:R-:W-:Y:S02]  /*1f60*/  @P3 FSEL R85, R85, R34, P1 ;  /* 0x0000002255553208 */ /* 0x000fe40000800000 */
[-C--:B------:R-:W-:Y:S02]  /*1f70*/  FSETP.GEU.AND P3, PT, R35, R86.reuse, PT ;  /* 0x000000562300720b */ /* 0x080fe40003f6e000 */
[----:B------:R-:W-:-:S11]  /*1f80*/  FSETP.NAN.AND P1, PT, R86, R86, PT ;  /* 0x000000565600720b */ /* 0x000fd60003f28000 */
[----:B------:R-:W-:Y:S02]  /*1f90*/  @P3 FSEL R86, R86, R35, P1 ;  /* 0x0000002356563208 */ /* 0x000fe40000800000 */
[----:B------:R-:W-:-:S13]  /*1fa0*/  ISETP.LT.AND P1, PT, R21, 0x100, P0 ;  /* 0x000001001500780c */ /* 0x000fda0000721270 */
        /* <DEDUP_REMOVED lines=16> */
[----:B------:R-:W-:-:S11]  /*20b0*/  FSETP.NAN.AND P1, PT, R43, R43, PT ;  /* 0x0000002b2b00720b */ /* 0x000fd60003f28000 */
[----:B------:R-:W-:Y:S02]  /*20c0*/  @P3 FSEL R43, R43, R42, P1 ;  /* 0x0000002a2b2b3208 */ /* 0x000fe40000800000 */
[----:B------:R-:W-:Y:S01]  /*20d0*/  ISETP.LT.AND P1, PT, R25, 0x100, P0 ;  /* 0x000001001900780c */ /* 0x000fe20000721270 */
[----:B------:R-:W-:-:S12]  /*20e0*/  IMAD.MOV.U32 R42, RZ, RZ, RZ ;  /* 0x000000ffff2a7224 */ /* 0x000fd800078e00ff */
        /* <DEDUP_REMOVED lines=21> */
[----:B------:R-:W-:Y:S01]  /*2240*/  IMAD R31, R24, 0x400, R75 ;  /* 0x00000400181f7824 */ /* 0x000fe200078e024b */
[----:B------:R-:W-:-:S03]  /*2250*/  CS2R R6, SRZ ;  /* 0x0000000000067805 */ /* 0x000fc6000001ff00 */
        /* <DEDUP_REMOVED lines=22> */
[----:B------:R1:W2:Y:S01]  /*23c0*/  @P1 LDG.E.EL R34, desc[UR6][R30.64] ;  /* 0x000000061e221981 */ /* 0x0002a2000c2e1900 */
[----:B------:R-:W-:Y:S02]  /*23d0*/  P2R R67, PR, RZ, 0x8 ;  /* 0x00000008ff437803 */ /* 0x000fe40000000000 */
[----:B------:R-:W-:-:S04]  /*23e0*/  FSETP.GEU.AND P3, PT, R69, R6, PT ;  /* 0x000000064500720b */ /* 0x000fc80003f6e000 */
[----:B------:R-:W-:Y:S01]  /*23f0*/  P2R R68, PR, RZ, 0x8 ;  /* 0x00000008ff447803 */ /* 0x000fe20000000000 */
[--C-:B------:R-:W-:Y:S02]  /*2400*/  IMAD R33, R9, 0x400, R75.reuse ;  /* 0x0000040009217824 */ /* 0x100fe400078e024b */
[----:B------:R-:W-:Y:S02]  /*2410*/  IMAD R37, R8, 0x400, R75 ;  /* 0x0000040008257824 */ /* 0x000fe400078e024b */
[----:B------:R-:W-:-:S04]  /*2420*/  IMAD.WIDE R32, R33, 0x4, R2 ;  /* 0x0000000421207825 */ /* 0x000fc800078e0202 */
[----:B-1----:R-:W-:Y:S02]  /*2430*/  IMAD.MOV.U32 R31, RZ, RZ, RZ ;  /* 0x000000ffff1f7224 */ /* 0x002fe400078e00ff */
[----:B------:R-:W-:Y:S01]  /*2440*/  IMAD.WIDE R36, R37, 0x4, R2 ;  /* 0x0000000425247825 */ /* 0x000fe200078e0202 */
[----:B--2---:R-:W-:Y:S02]  /*2450*/  SEL R34, R34, 0xff800000, P1 ;  /* 0xff80000022227807 */ /* 0x004fe40000800000 */
[----:B------:R-:W-:-:S04]  /*2460*/  FSETP.NAN.AND P1, PT, R6, R6, PT ;  /* 0x000000060600720b */ /* 0x000fc80003f28000 */
[----:B------:R-:W-:Y:S02]  /*2470*/  @P3 FSEL R6, R6, R69, P1 ;  /* 0x0000004506063208 */ /* 0x000fe40000800000 */
[-C--:B------:R-:W-:Y:S02]  /*2480*/  FSETP.GEU.AND P3, PT, R71, R34.reuse, PT ;  /* 0x000000224700720b */ /* 0x080fe40003f6e000 */
[----:B------:R-:W-:-:S11]  /*2490*/  FSETP.NAN.AND P1, PT, R34, R34, PT ;  /* 0x000000222200720b */ /* 0x000fd60003f28000 */
[----:B------:R-:W-:Y:S02]  /*24a0*/  @P3 FSEL R34, R34, R71, P1 ;  /* 0x0000004722223208 */ /* 0x000fe40000800000 */
[----:B------:R-:W-:Y:S02]  /*24b0*/  ISETP.LT.AND P1, PT, R9, 0x100, P0 ;  /* 0x000001000900780c */ /* 0x000fe40000721270 */
[----:B------:R-:W-:-:S11]  /*24c0*/  ISETP.LT.AND P0, PT, R8, 0x100, P0 ;  /* 0x000001000800780c */ /* 0x000fd60000701270 */
[----:B------:R1:W2:Y:S04]  /*24d0*/  @P1 LDG.E.EL R35, desc[UR6][R32.64] ;  /* 0x0000000620231981 */ /* 0x0002a8000c2e1900 */
[----:B------:R-:W3:Y:S01]  /*24e0*/  @P0 LDG.E.EL R31, desc[UR6][R36.64] ;  /* 0x00000006241f0981 */ /* 0x000ee2000c2e1900 */
[----:B------:R-:W-:Y:S02]  /*24f0*/  P2R R69, PR, RZ, 0x8 ;  /* 0x00000008ff457803 */ /* 0x000fe40000000000 */
[----:B------:R-:W-:Y:S01]  /*2500*/  ISETP.LT.U32.AND P2, PT, R40, 0x10f, P2 ;  /* 0x0000010f2800780c */ /* 0x000fe20001741070 */
[----:B-1----:R-:W-:-:S04]  /*2510*/  IMAD R33, R28, 0x400, R29 ;  /* 0x000004001c217824 */ /* 0x002fc800078e021d */
[----:B------:R-:W-:Y:S01]  /*2520*/  IMAD.WIDE R32, R33, 0x4, R2 ;  /* 0x0000000421207825 */ /* 0x000fe200078e0202 */
[----:B--2---:R-:W-:-:S04]  /*2530*/  SEL R30, R35, 0xff800000, P1 ;  /* 0xff800000231e7807 */ /* 0x004fc80000800000 */
[----:B------:R-:W-:Y:S02]  /*2540*/  FSETP.GEU.AND P3, PT, R73, R30, PT ;  /* 0x0000001e4900720b */ /* 0x000fe40003f6e000 */
[----:B---3--:R-:W-:-:S04]  /*2550*/  SEL R31, R31, 0xff800000, P0 ;  /* 0xff8000001f1f7807 */ /* 0x008fc80000000000 */
[----:B------:R-:W-:Y:S02]  /*2560*/  FSETP.GEU.AND P1, PT, R72, R31, PT ;  /* 0x0000001f4800720b */ /* 0x000fe40003f2e000 */
[----:B------:R-:W-:-:S05]  /*2570*/  FSETP.NAN.AND P0, PT, R30, R30, PT ;  /* 0x0000001e1e00720b */ /* 0x000fca0003f08000 */
[----:B------:R-:W-:Y:S02]  /*2580*/  @P3 FSEL R30, R30, R73, P0 ;  /* 0x000000491e1e3208 */ /* 0x000fe40000000000 */
[----:B------:R-:W-:-:S04]  /*2590*/  FSETP.NAN.AND P0, PT, R31, R31, PT ;  /* 0x0000001f1f00720b */ /* 0x000fc80003f08000 */
[----:B------:R-:W-:Y:S02]  /*25a0*/  @P1 FSEL R31, R31, R72, P0 ;  /* 0x000000481f1f1208 */ /* 0x000fe40000000000 */
[----:B------:R-:W-:Y:S01]  /*25b0*/  ISETP.LT.AND P0, PT, R28, 0x100, P2 ;  /* 0x000001001c00780c */ /* 0x000fe20001701270 */
[----:B------:R-:W-:-:S12]  /*25c0*/  IMAD.MOV.U32 R35, RZ, RZ, RZ ;  /* 0x000000ffff237224 */ /* 0x000fd800078e00ff */
[----:B------:R-:W2:Y:S01]  /*25d0*/  @P0 LDG.E.EL R35, desc[UR6][R32.64] ;  /* 0x0000000620230981 */ /* 0x000ea2000c2e1900 */
[----:B------:R-:W-:Y:S02]  /*25e0*/  P2R R70, PR, RZ, 0x8 ;  /* 0x00000008ff467803 */ /* 0x000fe40000000000 */
[----:B------:R-:W-:Y:S01]  /*25f0*/  P2R R71, PR, RZ, 0x2 ;  /* 0x00000002ff477803 */ /* 0x000fe20000000000 */
        /* <DEDUP_REMOVED lines=9> */
[----:B------:R-:W-:Y:S01]  /*2690*/  IMAD.MOV.U32 R38, RZ, RZ, RZ ;  /* 0x000000ffff267224 */ /* 0x000fe200078e00ff */
[----:B--2---:R-:W-:Y:S01]  /*26a0*/  SEL R46, R35, 0xff800000, P1 ;  /* 0xff800000232e7807 */ /* 0x004fe20000800000 */
[----:B------:R-:W-:-:S04]  /*26b0*/  VIADD R35, R29, 0x1 ;  /* 0x000000011d237836 */ /* 0x000fc80000000000 */
[----:B------:R-:W-:-:S04]  /*26c0*/  IMAD R33, R28, 0x400, R35 ;  /* 0x000004001c217824 */ /* 0x000fc800078e0223 */
[----:B------:R-:W-:-:S05]  /*26d0*/  IMAD.WIDE R32, R33, 0x4, R2 ;  /* 0x0000000421207825 */ /* 0x000fca00078e0202 */
[----:B------:R-:W2:Y:S01]  /*26e0*/  @P0 LDG.E.EL R38, desc[UR6][R32.64] ;  /* 0x0000000620260981 */ /* 0x000ea2000c2e1900 */
[----:B------:R-:W-:Y:S02]  /*26f0*/  IMAD R39, R14, 0x400, R35 ;  /* 0x000004000e277824 */ /* 0x000fe400078e0223 */
[----:B------:R-:W-:Y:S01]  /*2700*/  IMAD.MOV.U32 R36, RZ, RZ, RZ ;  /* 0x000000ffff247224 */ /* 0x000fe200078e00ff */
[----:B------:R-:W-:Y:S02]  /*2710*/  FSETP.GEU.AND P4, PT, R79, R46, PT ;  /* 0x0000002e4f00720b */ /* 0x000fe40003f8e000 */
[----:B--2---:R-:W-:Y:S01]  /*2720*/  SEL R45, R38, 0xff800000, P0 ;  /* 0xff800000262d7807 */ /* 0x004fe20000000000 */
[----:B------:R-:W-:-:S05]  /*2730*/  IMAD.WIDE R38, R39, 0x4, R2 ;  /* 0x0000000427267825 */ /* 0x000fca00078e0202 */
[----:B------:R1:W2:Y:S01]  /*2740*/  @P1 LDG.E.EL R36, desc[UR6][R38.64] ;  /* 0x0000000626241981 */ /* 0x0002a2000c2e1900 */
[----:B------:R-:W-:Y:S02]  /*2750*/  P2R R72, PR, RZ, 0x8 ;  /* 0x00000008ff487803 */ /* 0x000fe40000000000 */
[C---:B------:R-:W-:Y:S02]  /*2760*/  FSETP.NAN.AND P3, PT, R46.reuse, R46, PT ;  /* 0x0000002e2e00720b */ /* 0x040fe40003f68000 */
[----:B------:R-:W-:Y:S02]  /*2770*/  P2R R73, PR, RZ, 0x10 ;  /* 0x00000010ff497803 */ /* 0x000fe40000000000 */
[----:B------:R-:W-:Y:S02]  /*2780*/  @P4 FSEL R46, R46, R79, P3 ;  /* 0x0000004f2e2e4208 */ /* 0x000fe40001800000 */
[-C--:B------:R-:W-:Y:S02]  /*2790*/  FSETP.GEU.AND P4, PT, R40, R45.reuse, PT ;  /* 0x0000002d2800720b */ /* 0x080fe40003f8e000 */
[----:B------:R-:W-:-:S02]  /*27a0*/  FSETP.NAN.AND P0, PT, R45, R45, PT ;  /* 0x0000002d2d00720b */ /* 0x000fc40003f08000 */
[----:B------:R-:W-:-:S09]  /*27b0*/  LEA R5, R5, 0x1, 0x1 ;  /* 0x0000000105057811 */ /* 0x000fd200078e08ff */
[----:B------:R-:W-:Y:S01]  /*27c0*/  @P4 FSEL R45, R45, R40, P0 ;  /* 0x000000282d2d4208 */ /* 0x000fe20000000000 */
[----:B------:R-:W-:Y:S01]  /*27d0*/  VIADD R37, R29, 0x1f ;  /* 0x0000001f1d257836 */ /* 0x000fe20000000000 */
[----:B------:R-:W-:-:S03]  /*27e0*/  CS2R R32, SRZ ;  /* 0x0000000000207805 */ /* 0x000fc6000001ff00 */
[----:B-1----:R-:W-:-:S04]  /*27f0*/  IMAD R39, R28, 0x400, R37 ;  /* 0x000004001c277824 */ /* 0x002fc800078e0225 */
[----:B------:R-:W-:Y:S01]  /*2800*/  IMAD.WIDE R38, R39, 0x4, R2 ;  /* 0x0000000427267825 */ /* 0x000fe200078e0202 */
[----:B--2---:R-:W-:-:S04]  /*2810*/  SEL R49, R36, 0xff800000, P1 ;  /* 0xff80000024317807 */ /* 0x004fc80000800000 */
[-C--:B------:R-:W-:Y:S02]  /*2820*/  FSETP.GEU.AND P1, PT, R46, R49.reuse, PT ;  /* 0x000000312e00720b */ /* 0x080fe40003f2e000 */
[----:B------:R-:W-:Y:S02]  /*2830*/  FSETP.NAN.AND P0, PT, R49, R49, PT ;  /* 0x000000313100720b */ /* 0x000fe40003f08000 */
[----:B------:R-:W-:-:S09]  /*2840*/  P2R R75, PR, RZ, 0x2 ;  /* 0x00000002ff4b7803 */ /* 0x000fd20000000000 */
[----:B------:R-:W-:Y:S02]  /*2850*/  @P1 FSEL R49, R49, R46, P0 ;  /* 0x0000002e31311208 */ /* 0x000fe40000000000 */
[----:B------:R-:W-:-:S04]  /*2860*/  ISETP.GE.AND P0, PT, R5, 0x20, PT ;  /* 0x000000200500780c */ /* 0x000fc80003f06270 */
[----:B------:R-:W-:-:S04]  /*2870*/  ISETP.GT.AND P0, PT, R17, -0x10, !P0 ;  /* 0xfffffff01100780c */ /* 0x000fc80004704270 */
[----:B------:R-:W-:-:S04]  /*2880*/  ISETP.GT.AND P1, PT, R16, RZ, P0 ;  /* 0x000000ff1000720c */ /* 0x000fc80000724270 */
[----:B------:R-:W-:-:S04]  /*2890*/  ISETP.LT.AND P1, PT, R17, 0x100, P1 ;  /* 0x000001001100780c */ /* 0x000fc80000f21270 */
[----:B------:R-:W-:-:S13]  /*28a0*/  ISETP.LT.AND P3, PT, R28, 0x100, P1 ;  /* 0x000001001c00780c */ /* 0x000fda0000f61270 */
[----:B------:R-:W2:Y:S01]  /*28b0*/  @P3 LDG.E.EL R33, desc[UR6][R38.64] ;  /* 0x0000000626213981 */ /* 0x000ea2000c2e1900 */
[----:B------:R-:W-:-:S04]  /*28c0*/  IMAD R47, R14, 0x400, R37 ;  /* 0x000004000e2f7824 */ /* 0x000fc800078e0225 */
        /* <DEDUP_REMOVED lines=31> */
[----:B--2---:R-:W-:-:S03]  /*2ac0*/  SEL R40, R5, 0xff800000, P4 ;  /* 0xff80000005287807 */ /* 0x004fc60002000000 */
[----:B------:R-:W-:-:S06]  /*2ad0*/  IMAD.MOV.U32 R5, RZ, RZ, RZ ;  /* 0x000000ffff057224 */ /* 0x000fcc00078e00ff */
[----:B------:R-:W2:Y:S01]  /*2ae0*/  @P3 LDG.E.EL R5, desc[UR6][R38.64] ;  /* 0x0000000626053981 */ /* 0x000ea2000c2e1900 */
[----:B------:R-:W-:Y:S01]  /*2af0*/  IMAD.MOV.U32 R48, RZ, RZ, RZ ;  /* 0x000000ffff307224 */ /* 0x000fe200078e00ff */
[----:B------:R-:W-:Y:S02]  /*2b00*/  P2R R134, PR, RZ, 0x40 ;  /* 0x00000040ff867803 */ /* 0x000fe40000000000 */
[----:B------:R-:W-:Y:S02]  /*2b10*/  FSETP.GEU.AND P6, PT, R83, R40, PT ;  /* 0x000000285300720b */ /* 0x000fe40003fce000 */
[----:B--2---:R-:W-:Y:S01]  /*2b20*/  SEL R45, R5, 0xff800000, P3 ;  /* 0xff800000052d7807 */ /* 0x004fe20001800000 */
[----:B------:R-:W-:-:S04]  /*2b30*/  IMAD R5, R23, 0x400, R35 ;  /* 0x0000040017057824 */ /* 0x000fc800078e0223 */
[----:B------:R-:W-:-:S05]  /*2b40*/  IMAD.WIDE R46, R5, 0x4, R2 ;  /* 0x00000004052e7825 */ /* 0x000fca00078e0202 */
[----:B------:R-:W2:Y:S01]  /*2b50*/  @P4 LDG.E.EL R48, desc[UR6][R46.64] ;  /* 0x000000062e304981 */ /* 0x000ea2000c2e1900 */
[----:B------:R-:W-:Y:S02]  /*2b60*/  P2R R78, PR, RZ, 0x20 ;  /* 0x00000020ff4e7803 */ /* 0x000fe40000000000 */
[C---:B------:R-:W-:Y:S02]  /*2b70*/  FSETP.NAN.AND P5, PT, R40.reuse, R40, PT ;  /* 0x000000282800720b */ /* 0x040fe40003fa8000 */
[----:B------:R-:W-:Y:S02]  /*2b80*/  P2R R79, PR, RZ, 0x40 ;  /* 0x00000040ff4f7803 */ /* 0x000fe40000000000 */
[----:B------:R-:W-:Y:S02]  /*2b90*/  @P6 FSEL R40, R40, R83, P5 ;  /* 0x0000005328286208 */ /* 0x000fe40002800000 */
[-C--:B------:R-:W-:Y:S02]  /*2ba0*/  FSETP.GEU.AND P6, PT, R36, R45.reuse, PT ;  /* 0x0000002d2400720b */ /* 0x080fe40003fce000 */
[----:B------:R-:W-:Y:S01]  /*2bb0*/  FSETP.NAN.AND P3, PT, R45, R45, PT ;  /* 0x0000002d2d00720b */ /* 0x000fe20003f68000 */
[----:B------:R-:W-:-:S10]  /*2bc0*/  IMAD R49, R27, 0x400, R37 ;  /* 0x000004001b317824 */ /* 0x000fd400078e0225 */
[----:B------:R-:W-:Y:S02]  /*2bd0*/  @P6 FSEL R45, R45, R36, P3 ;  /* 0x000000242d2d6208 */ /* 0x000fe40001800000 */
[----:B------:R-:W-:Y:S02]  /*2be0*/  CS2R R38, SRZ ;  /* 0x0000000000267805 */ /* 0x000fe4000001ff00 */
[----:B--2---:R-:W-:-:S04]  /*2bf0*/  SEL R5, R48, 0xff800000, P4 ;  /* 0xff80000030057807 */ /* 0x004fc80002000000 */
[-C--:B------:R-:W-:Y:S02]  /*2c00*/  FSETP.GEU.AND P4, PT, R40, R5.reuse, PT ;  /* 0x000000052800720b */ /* 0x080fe40003f8e000 */
[----:B------:R-:W-:Y:S01]  /*2c10*/  FSETP.NAN.AND P3, PT, R5, R5, PT ;  /* 0x000000050500720b */ /* 0x000fe20003f68000 */
[----:B------:R-:W-:-:S10]  /*2c20*/  IMAD.WIDE R48, R49, 0x4, R2 ;  /* 0x0000000431307825 */ /* 0x000fd400078e0202 */
        /* <DEDUP_REMOVED lines=8> */
[----:B------:R1:W2:Y:S01]  /*2cb0*/  @P3 LDG.E.EL R36, desc[UR6][R82.64] ;  /* 0x0000000652243981 */ /* 0x0002a2000c2e1900 */
[----:B------:R-:W-:Y:S02]  /*2cc0*/  P2R R81, PR, RZ, 0x10 ;  /* 0x00000010ff517803 */ /* 0x000fe40000000000 */
[----:B------:R-:W-:-:S04]  /*2cd0*/  FSETP.GEU.AND P4, PT, R45, R38, PT ;  /* 0x000000262d00720b */ /* 0x000fc80003f8e000 */
[----:B-1----:R-:W-:Y:S01]  /*2ce0*/  P2R R82, PR, RZ, 0x10 ;  /* 0x00000010ff527803 */ /* 0x002fe20000000000 */
        /* <DEDUP_REMOVED lines=10> */
[----:B------:R1:W2:Y:S01]  /*2d90*/  @P3 LDG.E.EL R5, desc[UR6][R46.64] ;  /* 0x000000062e053981 */ /* 0x0002a2000c2e1900 */
[----:B------:R-:W-:Y:S01]  /*2da0*/  P2R R83, PR, RZ, 0x10 ;  /* 0x00000010ff537803 */ /* 0x000fe20000000000 */
[----:B------:R-:W-:-:S04]  /*2db0*/  IMAD R49, R18, 0x400, R29 ;  /* 0x0000040012317824 */ /* 0x000fc800078e021d */
[----:B------:R-:W-:-:S04]  /*2dc0*/  IMAD.WIDE R48, R49, 0x4, R2 ;  /* 0x0000000431307825 */ /* 0x000fc800078e0202 */
[----:B-1----:R-:W-:-:S04]  /*2dd0*/  IMAD R47, R20, 0x400, R35 ;  /* 0x00000400142f7824 */ /* 0x002fc800078e0223 */
[----:B------:R-:W-:-:S05]  /*2de0*/  IMAD.WIDE R46, R47, 0x4, R2 ;  /* 0x000000042f2e7825 */ /* 0x000fca00078e0202 */
[----:B------:R-:W3:Y:S01]  /*2df0*/  @P3 LDG.E.EL R39, desc[UR6][R46.64] ;  /* 0x000000062e273981 */ /* 0x000ee2000c2e1900 */
[----:B--2---:R-:W-:-:S04]  /*2e00*/  SEL R40, R5, 0xff800000, P3 ;  /* 0xff80000005287807 */ /* 0x004fc80001800000 */
[-C--:B------:R-:W-:Y:S02]  /*2e10*/  FSETP.GEU.AND P5, PT, R85, R40.reuse, PT ;  /* 0x000000285500720b */ /* 0x080fe40003fae000 */
[----:B------:R-:W-:Y:S01]  /*2e20*/  FSETP.NAN.AND P4, PT, R40, R40, PT ;  /* 0x000000282800720b */ /* 0x000fe20003f88000 */
[----:B------:R-:W-:-:S10]  /*2e30*/  IMAD.MOV.U32 R5, RZ, RZ, RZ ;  /* 0x000000ffff057224 */ /* 0x000fd400078e00ff */
[----:B------:R-:W-:Y:S02]  /*2e40*/  @P5 FSEL R40, R40, R85, P4 ;  /* 0x0000005528285208 */ /* 0x000fe40002000000 */
[----:B------:R-:W-:-:S13]  /*2e50*/  ISETP.LT.AND P4, PT, R18, 0x100, P2 ;  /* 0x000001001200780c */ /* 0x000fda0001781270 */
[----:B------:R1:W2:Y:S01]  /*2e60*/  @P4 LDG.E.EL R5, desc[UR6][R48.64] ;  /* 0x0000000630054981 */ /* 0x0002a2000c2e1900 */
[----:B------:R-:W-:Y:S02]  /*2e70*/  P2R R80, PR, RZ, 0x40 ;  /* 0x00000040ff507803 */ /* 0x000fe40000000000 */
[----:B------:R-:W-:Y:S02]  /*2e80*/  P2R R84, PR, RZ, 0x20 ;  /* 0x00000020ff547803 */ /* 0x000fe40000000000 */
[----:B---3--:R-:W-:Y:S01]  /*2e90*/  SEL R45, R39, 0xff800000, P3 ;  /* 0xff800000272d7807 */ /* 0x008fe20001800000 */
[----:B------:R-:W-:-:S04]  /*2ea0*/  IMAD R39, R18, 0x400, R35 ;  /* 0x0000040012277824 */ /* 0x000fc800078e0223 */
[----:B-1----:R-:W-:Y:S01]  /*2eb0*/  IMAD.WIDE R48, R39, 0x4, R2 ;  /* 0x0000000427307825 */ /* 0x002fe200078e0202 */
[----:B--2---:R-:W-:-:S04]  /*2ec0*/  SEL R5, R5, 0xff800000, P4 ;  /* 0xff80000005057807 */ /* 0x004fc80002000000 */
[-C--:B------:R-:W-:Y:S02]  /*2ed0*/  FSETP.GEU.AND P6, PT, R86, R5.reuse, PT ;  /* 0x000000055600720b */ /* 0x080fe40003fce000 */
[----:B------:R-:W-:-:S11]  /*2ee0*/  FSETP.NAN.AND P5, PT, R5, R5, PT ;  /* 0x000000050500720b */ /* 0x000fd60003fa8000 */
[----:B------:R-:W-:Y:S01]  /*2ef0*/  @P6 FSEL R5, R5, R86, P5 ;  /* 0x0000005605056208 */ /* 0x000fe20002800000 */
[----:B------:R-:W-:-:S06]  /*2f00*/  IMAD.MOV.U32 R86, RZ, RZ, RZ ;  /* 0x000000ffff567224 */ /* 0x000fcc00078e00ff */
[----:B------:R-:W2:Y:S01]  /*2f10*/  @P4 LDG.E.EL R86, desc[UR6][R48.64] ;  /* 0x0000000630564981 */ /* 0x000ea2000c2e1900 */
[----:B------:R-:W-:Y:S02]  /*2f20*/  P2R R85, PR, RZ, 0x40 ;  /* 0x00000040ff557803 */ /* 0x000fe40000000000 */
[-C--:B------:R-:W-:Y:S02]  /*2f30*/  FSETP.GEU.AND P6, PT, R40, R45.reuse, PT ;  /* 0x0000002d2800720b */ /* 0x080fe40003fce000 */
[----:B------:R-:W-:Y:S01]  /*2f40*/  FSETP.NAN.AND P3, PT, R45, R45, PT ;  /* 0x0000002d2d00720b */ /* 0x000fe20003f68000 */
[----:B------:R-:W-:-:S10]  /*2f50*/  IMAD R47, R20, 0x400, R37 ;  /* 0x00000400142f7824 */ /* 0x000fd400078e0225 */
[----:B------:R-:W-:Y:S01]  /*2f60*/  @P6 FSEL R45, R45, R40, P3 ;  /* 0x000000282d2d6208 */ /* 0x000fe20001800000 */
[----:B------:R-:W-:Y:S02]  /*2f70*/  IMAD.MOV.U32 R40, RZ, RZ, RZ ;  /* 0x000000ffff287224 */ /* 0x000fe400078e00ff */
[----:B------:R-:W-:Y:S01]  /*2f80*/  IMAD.WIDE R46, R47, 0x4, R2 ;  /* 0x000000042f2e7825 */ /* 0x000fe200078e0202 */
[----:B--2---:R-:W-:-:S04]  /*2f90*/  SEL R90, R86, 0xff800000, P4 ;  /* 0xff800000565a7807 */ /* 0x004fc80002000000 */
        /* <DEDUP_REMOVED lines=25> */
[----:B------:R-:W-:Y:S01]  /*3130*/  P2R R89, PR, RZ, 0x10 ;  /* 0x00000010ff597803 */ /* 0x000fe20000000000 */
[----:B------:R-:W-:Y:S01]  /*3140*/  IMAD R45, R26, 0x400, R29 ;  /* 0x000004001a2d7824 */ /* 0x000fe200078e021d */
[----:B------:R-:W-:Y:S02]  /*3150*/  CS2R R48, SRZ ;  /* 0x0000000000307805 */ /* 0x000fe4000001ff00 */
[----:B--2---:R-:W-:-:S04]  /*3160*/  SEL R5, R5, 0xff800000, P3 ;  /* 0xff80000005057807 */ /* 0x004fc80001800000 */
[-C--:B------:R-:W-:Y:S02]  /*3170*/  FSETP.GEU.AND P5, PT, R44, R5.reuse, PT ;  /* 0x000000052c00720b */ /* 0x080fe40003fae000 */
[----:B------:R-:W-:-:S11]  /*3180*/  FSETP.NAN.AND P4, PT, R5, R5, PT ;  /* 0x000000050500720b */ /* 0x000fd60003f88000 */
[----:B------:R-:W-:Y:S02]  /*3190*/  @P5 FSEL R5, R5, R44, P4 ;  /* 0x0000002c05055208 */ /* 0x000fe40002000000 */
[----:B------:R-:W-:Y:S01]  /*31a0*/  ISETP.LT.AND P4, PT, R26, 0x100, P2 ;  /* 0x000001001a00780c */ /* 0x000fe20001781270 */
[----:B------:R-:W-:-:S12]  /*31b0*/  IMAD.WIDE R44, R45, 0x4, R2 ;  /* 0x000000042d2c7825 */ /* 0x000fd800078e0202 */
[----:B------:R-:W2:Y:S01]  /*31c0*/  @P4 LDG.E.EL R48, desc[UR6][R44.64] ;  /* 0x000000062c304981 */ /* 0x000ea2000c2e1900 */
[----:B------:R-:W-:Y:S02]  /*31d0*/  P2R R86, PR, RZ, 0x40 ;  /* 0x00000040ff567803 */ /* 0x000fe40000000000 */
[----:B------:R-:W-:Y:S01]  /*31e0*/  P2R R90, PR, RZ, 0x20 ;  /* 0x00000020ff5a7803 */ /* 0x000fe20000000000 */
[----:B------:R-:W-:-:S04]  /*31f0*/  IMAD R47, R21, 0x400, R35 ;  /* 0x00000400152f7824 */ /* 0x000fc800078e0223 */
[----:B------:R-:W-:Y:S01]  /*3200*/  IMAD.WIDE R46, R47, 0x4, R2 ;  /* 0x000000042f2e7825 */ /* 0x000fe200078e0202 */
[----:B--2---:R-:W-:-:S04]  /*3210*/  SEL R48, R48, 0xff800000, P4 ;  /* 0xff80000030307807 */ /* 0x004fc80002000000 */
[-C--:B------:R-:W-:Y:S02]  /*3220*/  FSETP.GEU.AND P6, PT, R43, R48.reuse, PT ;  /* 0x000000302b00720b */ /* 0x080fe40003fce000 */
[----:B------:R-:W-:-:S11]  /*3230*/  FSETP.NAN.AND P5, PT, R48, R48, PT ;  /* 0x000000303000720b */ /* 0x000fd60003fa8000 */
[----:B------:R-:W-:Y:S01]  /*3240*/  @P6 FSEL R48, R48, R43, P5 ;  /* 0x0000002b30306208 */ /* 0x000fe20002800000 */
[----:B------:R-:W-:-:S06]  /*3250*/  IMAD.MOV.U32 R43, RZ, RZ, RZ ;  /* 0x000000ffff2b7224 */ /* 0x000fcc00078e00ff */
[----:B------:R-:W2:Y:S02]  /*3260*/  @P3 LDG.E.EL R43, desc[UR6][R46.64] ;  /* 0x000000062e2b3981 */ /* 0x000ea4000c2e1900 */
[----:B--2---:R-:W-:Y:S01]  /*3270*/  SEL R95, R43, 0xff800000, P3 ;  /* 0xff8000002b5f7807 */ /* 0x004fe20001800000 */
[----:B------:R-:W-:-:S04]  /*3280*/  IMAD R43, R26, 0x400, R35 ;  /* 0x000004001a2b7824 */ /* 0x000fc800078e0223 */
[----:B------:R-:W-:-:S05]  /*3290*/  IMAD.WIDE R44, R43, 0x4, R2 ;  /* 0x000000042b2c7825 */ /* 0x000fca00078e0202 */
        /* <DEDUP_REMOVED lines=14> */
[C---:B------:R-:W-:Y:S02]  /*3380*/  IMAD R49, R26.reuse, 0x400, R37 ;  /* 0x000004001a317824 */ /* 0x040fe400078e0225 */
        /* <DEDUP_REMOVED lines=38> */
[----:B------:R-:W2:Y:S01]  /*35f0*/  @P3 LDG.E.EL R41, desc[UR6][R46.64] ;  /* 0x000000062e293981 */ /* 0x000ea2000c2e1900 */
[----:B------:R-:W-:Y:S01]  /*3600*/  IMAD.MOV.U32 R45, RZ, RZ, RZ ;  /* 0x000000ffff2d7224 */ /* 0x000fe200078e00ff */
        /* <DEDUP_REMOVED lines=38> */
[----:B------:R-:W-:Y:S01]  /*3870*/  IMAD.MOV.U32 R48, RZ, RZ, RZ ;  /* 0x000000ffff307224 */ /* 0x000fe200078e00ff */
[----:B--2---:R-:W-:-:S04]  /*3880*/  SEL R45, R5, 0xff800000, P3 ;  /* 0xff800000052d7807 */ /* 0x004fc80001800000 */
[-C--:B------:R-:W-:Y:S02]  /*3890*/  FSETP.GEU.AND P5, PT, R4, R45.reuse, PT ;  /* 0x0000002d0400720b */ /* 0x080fe40003fae000 */
[----:B------:R-:W-:Y:S01]  /*38a0*/  FSETP.NAN.AND P4, PT, R45, R45, PT ;  /* 0x0000002d2d00720b */ /* 0x000fe20003f88000 */
[----:B------:R-:W-:-:S10]  /*38b0*/  IMAD R5, R24, 0x400, R29 ;  /* 0x0000040018057824 */ /* 0x000fd400078e021d */
[----:B------:R-:W-:Y:S02]  /*38c0*/  @P5 FSEL R45, R45, R4, P4 ;  /* 0x000000042d2d5208 */ /* 0x000fe40002000000 */
[----:B------:R-:W-:Y:S01]  /*38d0*/  ISETP.LT.AND P4, PT, R24, 0x100, P2 ;  /* 0x000001001800780c */ /* 0x000fe20001781270 */
[----:B------:R-:W-:-:S12]  /*38e0*/  IMAD.WIDE R4, R5, 0x4, R2 ;  /* 0x0000000405047825 */ /* 0x000fd800078e0202 */
[----:B------:R1:W2:Y:S01]  /*38f0*/  @P4 LDG.E.EL R48, desc[UR6][R4.64] ;  /* 0x0000000604304981 */ /* 0x0002a2000c2e1900 */
[----:B------:R-:W-:Y:S02]  /*3900*/  P2R R98, PR, RZ, 0x40 ;  /* 0x00000040ff627803 */ /* 0x000fe40000000000 */
[----:B------:R-:W-:Y:S01]  /*3910*/  P2R R102, PR, RZ, 0x20 ;  /* 0x00000020ff667803 */ /* 0x000fe20000000000 */
[--C-:B------:R-:W-:Y:S02]  /*3920*/  IMAD R47, R22, 0x400, R35.reuse ;  /* 0x00000400162f7824 */ /* 0x100fe400078e0223 */
[----:B------:R-:W-:Y:S02]  /*3930*/  IMAD R49, R24, 0x400, R35 ;  /* 0x0000040018317824 */ /* 0x000fe400078e0223 */
[----:B------:R-:W-:-:S04]  /*3940*/  IMAD.WIDE R46, R47, 0x4, R2 ;  /* 0x000000042f2e7825 */ /* 0x000fc800078e0202 */
[----:B-1----:R-:W-:Y:S01]  /*3950*/  IMAD.MOV.U32 R4, RZ, RZ, RZ ;  /* 0x000000ffff047224 */ /* 0x002fe200078e00ff */
[----:B--2---:R-:W-:-:S04]  /*3960*/  SEL R106, R48, 0xff800000, P4 ;  /* 0xff800000306a7807 */ /* 0x004fc80002000000 */
[-C--:B------:R-:W-:Y:S02]  /*3970*/  FSETP.GEU.AND P6, PT, R7, R106.reuse, PT ;  /* 0x0000006a0700720b */ /* 0x080fe40003fce000 */
[----:B------:R-:W-:Y:S01]  /*3980*/  FSETP.NAN.AND P5, PT, R106, R106, PT ;  /* 0x0000006a6a00720b */ /* 0x000fe20003fa8000 */
[----:B------:R-:W-:-:S05]  /*3990*/  IMAD.WIDE R48, R49, 0x4, R2 ;  /* 0x0000000431307825 */ /* 0x000fca00078e0202 */
[----:B------:R-:W2:Y:S05]  /*39a0*/  @P4 LDG.E.EL R4, desc[UR6][R48.64] ;  /* 0x0000000630044981 */ /* 0x000eaa000c2e1900 */
[----:B------:R-:W-:Y:S01]  /*39b0*/  @P6 FSEL R106, R106, R7, P5 ;  /* 0x000000076a6a6208 */ /* 0x000fe20002800000 */
[----:B------:R-:W-:-:S06]  /*39c0*/  IMAD.MOV.U32 R7, RZ, RZ, RZ ;  /* 0x000000ffff077224 */ /* 0x000fcc00078e00ff */
[----:B------:R-:W3:Y:S01]  /*39d0*/  @P3 LDG.E.EL R7, desc[UR6][R46.64] ;  /* 0x000000062e073981 */ /* 0x000ee2000c2e1900 */
[----:B------:R-:W-:Y:S01]  /*39e0*/  P2R R103, PR, RZ, 0x40 ;  /* 0x00000040ff677803 */ /* 0x000fe20000000000 */
[----:B------:R-:W-:Y:S01]  /*39f0*/  IMAD R5, R22, 0x400, R37 ;  /* 0x0000040016057824 */ /* 0x000fe200078e0225 */
[----:B---3--:R-:W-:Y:S02]  /*3a00*/  SEL R108, R7, 0xff800000, P3 ;  /* 0xff800000076c7807 */ /* 0x008fe40001800000 */
[----:B--2---:R-:W-:Y:S02]  /*3a10*/  SEL R7, R4, 0xff800000, P4 ;  /* 0xff80000004077807 */ /* 0x004fe40002000000 */
[-C--:B------:R-:W-:Y:S02]  /*3a20*/  FSETP.GEU.AND P6, PT, R45, R108.reuse, PT ;  /* 0x0000006c2d00720b */ /* 0x080fe40003fce000 */
[----:B------:R-:W-:Y:S02]  /*3a30*/  FSETP.GEU.AND P4, PT, R106, R7, PT ;  /* 0x000000076a00720b */ /* 0x000fe40003f8e000 */
[----:B------:R-:W-:-:S09]  /*3a40*/  FSETP.NAN.AND P3, PT, R108, R108, PT ;  /* 0x0000006c6c00720b */ /* 0x000fd20003f68000 */
[----:B------:R-:W-:Y:S02]  /*3a50*/  @P6 FSEL R108, R108, R45, P3 ;  /* 0x0000002d6c6c6208 */ /* 0x000fe40001800000 */
[----:B------:R-:W-:-:S04]  /*3a60*/  FSETP.NAN.AND P3, PT, R7, R7, PT ;  /* 0x000000070700720b */ /* 0x000fc80003f68000 */
[----:B------:R-:W-:Y:S02]  /*3a70*/  @P4 FSEL R7, R7, R106, P3 ;  /* 0x0000006a07074208 */ /* 0x000fe40001800000 */
[----:B------:R-:W-:Y:S01]  /*3a80*/  ISETP.LT.AND P3, PT, R22, 0x100, P1 ;  /* 0x000001001600780c */ /* 0x000fe20000f61270 */
[----:B------:R-:W-:Y:S02]  /*3a90*/  IMAD.MOV.U32 R45, RZ, RZ, RZ ;  /* 0x000000ffff2d7224 */ /* 0x000fe400078e00ff */
[----:B------:R-:W-:-:S10]  /*3aa0*/  IMAD.WIDE R4, R5, 0x4, R2 ;  /* 0x0000000405047825 */ /* 0x000fd400078e0202 */
        /* <DEDUP_REMOVED lines=48> */
[----:B------:R-:W-:Y:S01]  /*3db0*/  FSETP.NAN.AND P3, PT, R139, R139, PT ;  /* 0x0000008b8b00720b */ /* 0x000fe20003f68000 */
[----:B------:R-:W-:-:S10]  /*3dc0*/  IMAD R5, R11, 0x400, R37 ;  /* 0x000004000b057824 */ /* 0x000fd400078e0225 */
[----:B------:R-:W-:Y:S02]  /*3dd0*/  @P6 FSEL R139, R139, R47, P3 ;  /* 0x0000002f8b8b6208 */ /* 0x000fe40001800000 */
[----:B------:R-:W-:Y:S01]  /*3de0*/  CS2R R46, SRZ ;  /* 0x00000000002e7805 */ /* 0x000fe2000001ff00 */
        /* <DEDUP_REMOVED lines=26> */
[C---:B------:R-:W-:Y:S02]  /*3f90*/  ISETP.LT.AND P2, PT, R8.reuse, 0x100, P2 ;  /* 0x000001000800780c */ /* 0x040fe40001741270 */
        /* <DEDUP_REMOVED lines=24> */
[----:B------:R-:W-:Y:S01]  /*4120*/  FSETP.GEU.AND P5, PT, R47, R146, PT ;  /* 0x000000922f00720b */ /* 0x000fe20003fae000 */
[----:B------:R-:W-:-:S04]  /*4130*/  IMAD R5, R9, 0x400, R37 ;  /* 0x0000040009057824 */ /* 0x000fc800078e0225 */
[----:B------:R-:W-:Y:S01]  /*4140*/  IMAD.WIDE R4, R5, 0x4, R2 ;  /* 0x0000000405047825 */ /* 0x000fe200078e0202 */
[----:B--2---:R-:W-:-:S04]  /*4150*/  SEL R31, R31, 0xff800000, P2 ;  /* 0xff8000001f1f7807 */ /* 0x004fc80001000000 */
[----:B------:R-:W-:Y:S02]  /*4160*/  FSETP.GEU.AND P3, PT, R30, R31, PT ;  /* 0x0000001f1e00720b */ /* 0x000fe40003f6e000 */
[----:B------:R-:W-:-:S04]  /*4170*/  FSETP.NAN.AND P2, PT, R146, R146, PT ;  /* 0x000000929200720b */ /* 0x000fc80003f48000 */
[----:B------:R-:W-:Y:S02]  /*4180*/  @P5 FSEL R146, R146, R47, P2 ;  /* 0x0000002f92925208 */ /* 0x000fe40001000000 */
[----:B------:R-:W-:-:S05]  /*4190*/  FSETP.NAN.AND P2, PT, R31, R31, PT ;  /* 0x0000001f1f00720b */ /* 0x000fca0003f48000 */
[----:B------:R-:W-:Y:S02]  /*41a0*/  @P3 FSEL R31, R31, R30, P2 ;  /* 0x0000001e1f1f3208 */ /* 0x000fe40001000000 */
[----:B------:R-:W-:Y:S01]  /*41b0*/  ISETP.LT.AND P2, PT, R9, 0x100, P1 ;  /* 0x000001000900780c */ /* 0x000fe20000f41270 */
[----:B------:R-:W-:-:S12]  /*41c0*/  IMAD.MOV.U32 R30, RZ, RZ, RZ ;  /* 0x000000ffff1e7224 */ /* 0x000fd800078e00ff */
[----:B------:R-:W2:Y:S01]  /*41d0*/  @P2 LDG.E.EL R30, desc[UR6][R4.64] ;  /* 0x00000006041e2981 */ /* 0x000ea2000c2e1900 */
[C---:B------:R-:W-:Y:S01]  /*41e0*/  ISETP.LT.AND P1, PT, R8.reuse, 0x100, P1 ;  /* 0x000001000800780c */ /* 0x040fe20000f21270 */
[----:B------:R-:W-:-:S04]  /*41f0*/  IMAD R7, R8, 0x400, R37 ;  /* 0x0000040008077824 */ /* 0x000fc800078e0225 */
[----:B------:R-:W-:Y:S01]  /*4200*/  IMAD.WIDE R6, R7, 0x4, R2 ;  /* 0x0000000407067825 */ /* 0x000fe200078e0202 */
[----:B--2---:R-:W-:-:S03]  /*4210*/  SEL R149, R30, 0xff800000, P2 ;  /* 0xff8000001e957807 */ /* 0x004fc60001000000 */
[----:B------:R-:W-:-:S06]  /*4220*/  IMAD.MOV.U32 R30, RZ, RZ, RZ ;  /* 0x000000ffff1e7224 */ /* 0x000fcc00078e00ff */
[----:B------:R-:W2:Y:S01]  /*4230*/  @P1 LDG.E.EL R30, desc[UR6][R6.64] ;  /* 0x00000006061e1981 */ /* 0x000ea2000c2e1900 */
[----:B------:R-:W-:Y:S02]  /*4240*/  P2R R144, PR, RZ, 0x8 ;  /* 0x00000008ff907803 */ /* 0x000fe40000000000 */
[----:B------:R-:W-:Y:S02]  /*4250*/  FSETP.GEU.AND P3, PT, R146, R149, PT ;  /* 0x000000959200720b */ /* 0x000fe40003f6e000 */
[----:B------:R-:W-:-:S04]  /*4260*/  ISETP.GT.AND P0, PT, R16, -0x1, P0 ;  /* 0xffffffff1000780c */ /* 0x000fc80000704270 */
[----:B------:R-:W-:Y:S01]  /*4270*/  ISETP.LT.AND P0, PT, R17, 0x100, P0 ;  /* 0x000001001100780c */ /* 0x000fe20000701270 */
[----:B------:R-:W-:-:S04]  /*4280*/  VIADD R151, R29, 0x20 ;  /* 0x000000201d977836 */ /* 0x000fc80000000000 */
[----:B------:R-:W-:Y:S02]  /*4290*/  IMAD R5, R28, 0x400, R151 ;  /* 0x000004001c057824 */ /* 0x000fe400078e0297 */
[----:B------:R-:W-:Y:S02]  /*42a0*/  IMAD.MOV.U32 R133, RZ, RZ, RZ ;  /* 0x000000ffff857224 */ /* 0x000fe400078e00ff */
[----:B------:R-:W-:Y:S01]  /*42b0*/  IMAD.WIDE R4, R5, 0x4, R2 ;  /* 0x0000000405047825 */ /* 0x000fe200078e0202 */
[----:B--2---:R-:W-:-:S04]  /*42c0*/  SEL R148, R30, 0xff800000, P1 ;  /* 0xff8000001e947807 */ /* 0x004fc80000800000 */
[----:B------:R-:W-:Y:S02]  /*42d0*/  FSETP.GEU.AND P2, PT, R31, R148, PT ;  /* 0x000000941f00720b */ /* 0x000fe40003f4e000 */
[----:B------:R-:W-:-:S04]  /*42e0*/  FSETP.NAN.AND P1, PT, R149, R149, PT ;  /* 0x000000959500720b */ /* 0x000fc80003f28000 */
[----:B------:R-:W-:Y:S02]  /*42f0*/  @P3 FSEL R149, R149, R146, P1 ;  /* 0x0000009295953208 */ /* 0x000fe40000800000 */
[----:B------:R-:W-:Y:S02]  /*4300*/  FSETP.NAN.AND P1, PT, R148, R148, PT ;  /* 0x000000949400720b */ /* 0x000fe40003f28000 */
[----:B------:R-:W-:-:S03]  /*4310*/  P2R R146, PR, RZ, 0x4 ;  /* 0x00000004ff927803 */ /* 0x000fc60000000000 */
[----:B------:R-:W-:Y:S02]  /*4320*/  @P2 FSEL R148, R148, R31, P1 ;  /* 0x0000001f94942208 */ /* 0x000fe40000800000 */
[----:B------:R-:W-:-:S13]  /*4330*/  ISETP.LT.AND P2, PT, R28, 0x100, P0 ;  /* 0x000001001c00780c */ /* 0x000fda0000741270 */
[----:B------:R-:W2:Y:S01]  /*4340*/  @P2 LDG.E.EL R133, desc[UR6][R4.64] ;  /* 0x0000000604852981 */ /* 0x000ea2000c2e1900 */
[----:B------:R-:W-:Y:S01]  /*4350*/  P2R R17, PR, RZ, 0x4 ;  /* 0x00000004ff117803 */ /* 0x000fe20000000000 */
[----:B------:R-:W-:Y:S02]  /*4360*/  IMAD R7, R14, 0x400, R151 ;  /* 0x000004000e077824 */ /* 0x000fe400078e0297 */
[----:B------:R-:W-:Y:S02]  /*4370*/  IMAD.MOV.U32 R16, RZ, RZ, RZ ;  /* 0x000000ffff107224 */ /* 0x000fe400078e00ff */
[----:B------:R-:W-:Y:S01]  /*4380*/  IMAD.WIDE R6, R7, 0x4, R2 ;  /* 0x0000000407067825 */ /* 0x000fe200078e0202 */
[----:B--2---:R-:W-:-:S04]  /*4390*/  SEL R133, R133, 0xff800000, P2 ;  /* 0xff80000085857807 */ /* 0x004fc80001000000 */
[-C--:B------:R-:W-:Y:S02]  /*43a0*/  FSETP.GEU.AND P2, PT, R33, R133.reuse, PT ;  /* 0x000000852100720b */ /* 0x080fe40003f4e000 */
[----:B------:R-:W-:Y:S02]  /*43b0*/  FSETP.NAN.AND P1, PT, R133, R133, PT ;  /* 0x000000858500720b */ /* 0x000fe40003f28000 */
[----:B------:R-:W-:-:S09]  /*43c0*/  P2R R150, PR, RZ, 0x4 ;  /* 0x00000004ff967803 */ /* 0x000fd20000000000 */
        /* <DEDUP_REMOVED lines=41> */
[----:B------:R-:W-:Y:S02]  /*4660*/  FSETP.NAN.AND P1, PT, R47, R47, PT ;  /* 0x0000002f2f00720b */ /* 0x000fe40003f28000 */
[----:B------:R-:W-:-:S09]  /*4670*/  P2R R155, PR, RZ, 0x4 ;  /* 0x00000004ff9b7803 */ /* 0x000fd20000000000 */
[----:B------:R-:W-:Y:S02]  /*4680*/  @P2 FSEL R47, R47, R40, P1 ;  /* 0x000000282f2f2208 */ /* 0x000fe40000800000 */
[----:B------:R-:W-:Y:S01]  /*4690*/  ISETP.LT.AND P2, PT, R18, 0x100, P0 ;  /* 0x000001001200780c */ /* 0x000fe20000741270 */
[----:B------:R-:W-:-:S12]  /*46a0*/  IMAD.MOV.U32 R40, RZ, RZ, RZ ;  /* 0x000000ffff287224 */ /* 0x000fd800078e00ff */
        /* <DEDUP_REMOVED lines=88> */
[----:B------:R-:W-:Y:S02]  /*4c30*/  P2R R48, PR, RZ, 0x2 ;  /* 0x00000002ff307803 */ /* 0x000fe40000000000 */
[----:B------:R-:W-:Y:S02]  /*4c40*/  P2R R162, PR, RZ, 0x10 ;  /* 0x00000010ffa27803 */ /* 0x000fe40000000000 */
[----:B------:R-:W-:Y:S01]  /*4c50*/  ISETP.NE.AND P4, PT, R17, RZ, PT ;  /* 0x000000ff1100720c */ /* 0x000fe20003f85270 */
[----:B------:R-:W-:Y:S01]  /*4c60*/  IMAD R17, R9, 0x400, R151 ;  /* 0x0000040009117824 */ /* 0x000fe200078e0297 */
[----:B------:R-:W-:Y:S02]  /*4c70*/  P2R R164, PR, RZ, 0x4 ;  /* 0x00000004ffa47803 */ /* 0x000fe40000000000 */
[----:B------:R-:W-:Y:S01]  /*4c80*/  ISETP.NE.AND P2, PT, R30, RZ, PT ;  /* 0x000000ff1e00720c */ /* 0x000fe20003f45270 */
[----:B------:R-:W-:-:S02]  /*4c90*/  IMAD.MOV.U32 R30, RZ, RZ, RZ ;  /* 0x000000ffff1e7224 */ /* 0x000fc400078e00ff */
[----:B------:R-:W-:Y:S01]  /*4ca0*/  IMAD.WIDE R16, R17, 0x4, R2 ;  /* 0x0000000411107825 */ /* 0x000fe200078e0202 */
[----:B--2---:R-:W-:-:S04]  /*4cb0*/  SEL R35, R35, 0xff800000, P6 ;  /* 0xff80000023237807 */ /* 0x004fc80003000000 */
[-C--:B------:R-:W-:Y:S02]  /*4cc0*/  FSETP.GEU.AND P3, PT, R34, R35.reuse, PT ;  /* 0x000000232200720b */ /* 0x080fe40003f6e000 */
[----:B------:R-:W-:-:S11]  /*4cd0*/  FSETP.NAN.AND P1, PT, R35, R35, PT ;  /* 0x000000232300720b */ /* 0x000fd60003f28000 */
[----:B------:R-:W-:Y:S02]  /*4ce0*/  @P3 FSEL R35, R35, R34, P1 ;  /* 0x0000002223233208 */ /* 0x000fe40000800000 */
[----:B------:R-:W-:-:S13]  /*4cf0*/  ISETP.LT.AND P1, PT, R9, 0x100, P0 ;  /* 0x000001000900780c */ /* 0x000fda0000721270 */
[----:B------:R1:W2:Y:S01]  /*4d00*/  @P1 LDG.E.EL R30, desc[UR6][R16.64] ;  /* 0x00000006101e1981 */ /* 0x0002a2000c2e1900 */
[----:B------:R-:W-:Y:S02]  /*4d10*/  P2R R46, PR, RZ, 0x8 ;  /* 0x00000008ff2e7803 */ /* 0x000fe40000000000 */
[----:B------:R-:W-:Y:S02]  /*4d20*/  P2R R170, PR, RZ, 0x2 ;  /* 0x00000002ffaa7803 */ /* 0x000fe40000000000 */
[C---:B------:R-:W-:Y:S01]  /*4d30*/  ISETP.LT.AND P0, PT, R8.reuse, 0x100, P0 ;  /* 0x000001000800780c */ /* 0x040fe20000701270 */
[----:B------:R-:W-:Y:S02]  /*4d40*/  IMAD R5, R8, 0x400, R151 ;  /* 0x0000040008057824 */ /* 0x000fe400078e0297 */
[----:B------:R-:W-:Y:S02]  /*4d50*/  VIADD R29, R29, 0x21 ;  /* 0x000000211d1d7836 */ /* 0x000fe40000000000 */
[----:B------:R-:W-:-:S04]  /*4d60*/  IMAD.WIDE R4, R5, 0x4, R2 ;  /* 0x0000000405047825 */ /* 0x000fc800078e0202 */
[----:B------:R-:W-:Y:S02]  /*4d70*/  IMAD R7, R28, 0x400, R29 ;  /* 0x000004001c077824 */ /* 0x000fe400078e021d */
[----:B-1----:R-:W-:Y:S02]  /*4d80*/  IMAD.MOV.U32 R16, RZ, RZ, RZ ;  /* 0x000000ffff107224 */ /* 0x002fe400078e00ff */
[----:B------:R-:W-:-:S05]  /*4d90*/  IMAD.WIDE R6, R7, 0x4, R2 ;  /* 0x0000000407067825 */ /* 0x000fca00078e0202 */
[----:B------:R1:W3:Y:S01]  /*4da0*/  @P4 LDG.E.EL R16, desc[UR6][R6.64] ;  /* 0x0000000606104981 */ /* 0x0002e2000c2e1900 */
[----:B------:R-:W-:Y:S02]  /*4db0*/  IMAD.MOV.U32 R28, RZ, RZ, RZ ;  /* 0x000000ffff1c7224 */ /* 0x000fe400078e00ff */
[----:B-1----:R-:W-:Y:S02]  /*4dc0*/  IMAD R7, R27, 0x400, R29 ;  /* 0x000004001b077824 */ /* 0x002fe400078e021d */
[----:B------:R-:W-:Y:S02]  /*4dd0*/  IMAD.MOV.U32 R27, RZ, RZ, RZ ;  /* 0x000000ffff1b7224 */ /* 0x000fe400078e00ff */
[----:B------:R-:W-:Y:S01]  /*4de0*/  IMAD.WIDE R6, R7, 0x4, R2 ;  /* 0x0000000407067825 */ /* 0x000fe200078e0202 */
[----:B--2---:R-:W-:-:S04]  /*4df0*/  SEL R30, R30, 0xff800000, P1 ;  /* 0xff8000001e1e7807 */ /* 0x004fc80000800000 */
[-C--:B------:R-:W-:Y:S02]  /*4e00*/  FSETP.GEU.AND P3, PT, R149, R30.reuse, PT ;  /* 0x0000001e9500720b */ /* 0x080fe40003f6e000 */
[----:B------:R-:W-:Y:S02]  /*4e10*/  FSETP.NAN.AND P1, PT, R30, R30, PT ;  /* 0x0000001e1e00720b */ /* 0x000fe40003f28000 */
[----:B------:R-:W-:-:S09]  /*4e20*/  P2R R34, PR, RZ, 0x8 ;  /* 0x00000008ff227803 */ /* 0x000fd20000000000 */
[----:B------:R-:W-:Y:S02]  /*4e30*/  @P3 FSEL R30, R30, R149, P1 ;  /* 0x000000951e1e3208 */ /* 0x000fe40000800000 */
[----:B------:R-:W-:Y:S01]  /*4e40*/  ISETP.NE.AND P3, PT, R33, RZ, PT ;  /* 0x000000ff2100720c */ /* 0x000fe20003f65270 */
[----:B------:R-:W-:-:S06]  /*4e50*/  IMAD.MOV.U32 R33, RZ, RZ, RZ ;  /* 0x000000ffff217224 */ /* 0x000fcc00078e00ff */
[----:B------:R1:W2:Y:S01]  /*4e60*/  @P0 LDG.E.EL R33, desc[UR6][R4.64] ;  /* 0x0000000604210981 */ /* 0x0002a2000c2e1900 */
[----:B------:R-:W-:-:S05]  /*4e70*/  ISETP.NE.AND P1, PT, R166, RZ, PT ;  /* 0x000000ffa600720c */ /* 0x000fca0003f25270 */
[----:B------:R-:W4:Y:S01]  /*4e80*/  @P3 LDG.E.EL R27, desc[UR6][R6.64] ;  /* 0x00000006061b3981 */ /* 0x000f22000c2e1900 */
[----:B-1----:R-:W-:-:S04]  /*4e90*/  IMAD R5, R14, 0x400, R29 ;  /* 0x000004000e057824 */ /* 0x002fc800078e021d */
[----:B------:R-:W-:-:S05]  /*4ea0*/  IMAD.WIDE R4, R5, 0x4, R2 ;  /* 0x0000000405047825 */ /* 0x000fca00078e0202 */
[----:B------:R1:W5:Y:S02]  /*4eb0*/  @P2 LDG.E.EL R28, desc[UR6][R4.64] ;  /* 0x00000006041c2981 */ /* 0x000364000c2e1900 */
[----:B-1----:R-:W-:Y:S02]  /*4ec0*/  IMAD R5, R23, 0x400, R29 ;  /* 0x0000040017057824 */ /* 0x002fe400078e021d */
[----:B------:R-:W-:Y:S02]  /*4ed0*/  IMAD.MOV.U32 R23, RZ, RZ, RZ ;  /* 0x000000ffff177224 */ /* 0x000fe400078e00ff */
[----:B------:R-:W-:-:S05]  /*4ee0*/  IMAD.WIDE R4, R5, 0x4, R2 ;  /* 0x0000000405047825 */ /* 0x000fca00078e0202 */
[----:B------:R-:W5:Y:S01]  /*4ef0*/  @P1 LDG.E.EL R23, desc[UR6][R4.64] ;  /* 0x0000000604171981 */ /* 0x000f62000c2e1900 */
[----:B------:R-:W-:Y:S02]  /*4f00*/  P2R R161, PR, RZ, 0x20 ;  /* 0x00000020ffa17803 */ /* 0x000fe40000000000 */
[----:B---3--:R-:W-:-:S04]  /*4f10*/  SEL R16, R16, 0xff800000, P4 ;  /* 0xff80000010107807 */ /* 0x008fc80002000000 */
[----:B------:R-:W-:Y:S02]  /*4f20*/  FSETP.GEU.AND P4, PT, R133, R16, PT ;  /* 0x000000108500720b */ /* 0x000fe40003f8e000 */
[----:B------:R-:W-:Y:S01]  /*4f30*/  P2R R17, PR, RZ, 0x1 ;  /* 0x00000001ff117803 */ /* 0x000fe20000000000 */
[----:B------:R-:W-:Y:S02]  /*4f40*/  IMAD R7, R20, 0x400, R29 ;  /* 0x0000040014077824 */ /* 0x000fe400078e021d */
[----:B------:R-:W-:Y:S02]  /*4f50*/  IMAD.MOV.U32 R14, RZ, RZ, RZ ;  /* 0x000000ffff0e7224 */ /* 0x000fe400078e00ff */
[----:B------:R-:W-:Y:S01]  /*4f60*/  IMAD.WIDE R6, R7, 0x4, R2 ;  /* 0x0000000407067825 */ /* 0x000fe200078e0202 */
[----:B--2---:R-:W-:-:S04]  /*4f70*/  SEL R33, R33, 0xff800000, P0 ;  /* 0xff80000021217807 */ /* 0x004fc80000000000 */
[-C--:B------:R-:W-:Y:S02]  /*4f80*/  FSETP.GEU.AND P5, PT, R148, R33.reuse, PT ;  /* 0x000000219400720b */ /* 0x080fe40003fae000 */
[----:B------:R-:W-:Y:S02]  /*4f90*/  FSETP.NAN.AND P0, PT, R33, R33, PT ;  /* 0x000000212100720b */ /* 0x000fe40003f08000 */
[----:B----4-:R-:W-:-:S09]  /*4fa0*/  SEL R27, R27, 0xff800000, P3 ;  /* 0xff8000001b1b7807 */ /* 0x010fd20001800000 */
[----:B------:R-:W-:Y:S02]  /*4fb0*/  @P5 FSEL R33, R33, R148, P0 ;  /* 0x0000009421215208 */ /* 0x000fe40000000000 */
[----:B------:R-:W-:Y:S02]  /*4fc0*/  FSETP.NAN.AND P0, PT, R16, R16, PT ;  /* 0x000000101000720b */ /* 0x000fe40003f08000 */
[----:B-----5:R-:W-:Y:S02]  /*4fd0*/  SEL R28, R28, 0xff800000, P2 ;  /* 0xff8000001c1c7807 */ /* 0x020fe40001000000 */
[----:B------:R-:W-:Y:S02]  /*4fe0*/  P2R R148, PR, RZ, 0x10 ;  /* 0x00000010ff947803 */ /* 0x000fe40000000000 */
[----:B------:R-:W-:Y:S02]  /*4ff0*/  @P4 SEL R16, R16, R133, P0 ;  /* 0x0000008510104207 */ /* 0x000fe40000000000 */
[----:B------:R-:W-:-:S02]  /*5000*/  FSETP.GEU.AND P4, PT, R157, R28, PT ;  /* 0x0000001c9d00720b */ /* 0x000fc40003f8e000 */
[----:B------:R-:W-:Y:S02]  /*5010*/  FSETP.GEU.AND P3, PT, R49, R27, PT ;  /* 0x0000001b3100720b */ /* 0x000fe40003f6e000 */
[----:B------:R-:W-:Y:S02]  /*5020*/  FSETP.NAN.AND P0, PT, R28, R28, PT ;  /* 0x0000001c1c00720b */ /* 0x000fe40003f08000 */
[----:B------:R-:W-:Y:S02]  /*5030*/  P2R R151, PR, RZ, 0x8 ;  /* 0x00000008ff977803 */ /* 0x000fe40000000000 */
[----:B------:R-:W-:-:S05]  /*5040*/  SEL R23, R23, 0xff800000, P1 ;  /* 0xff80000017177807 */ /* 0x000fca0000800000 */
[----:B------:R-:W-:Y:S02]  /*5050*/  @P4 SEL R28, R28, R157, P0 ;  /* 0x0000009d1c1c4207 */ /* 0x000fe40000000000 */
[----:B------:R-:W-:-:S04]  /*5060*/  FSETP.NAN.AND P0, PT, R27, R27, PT ;  /* 0x0000001b1b00720b */ /* 0x000fc80003f08000 */
[----:B------:R-:W-:Y:S02]  /*5070*/  @P3 SEL R27, R27, R49, P0 ;  /* 0x000000311b1b3207 */ /* 0x000fe40000000000 */
[-C--:B------:R-:W-:Y:S02]  /*5080*/  FSETP.GEU.AND P3, PT, R141, R23.reuse, PT ;  /* 0x000000178d00720b */ /* 0x080fe40003f6e000 */
[----:B------:R-:W-:-:S11]  /*5090*/  FSETP.NAN.AND P0, PT, R23, R23, PT ;  /* 0x000000171700720b */ /* 0x000fd60003f08000 */
[----:B------:R-:W-:Y:S02]  /*50a0*/  @P3 SEL R23, R23, R141, P0 ;  /* 0x0000008d17173207 */ /* 0x000fe40000000000 */
[----:B------:R-:W-:-:S13]  /*50b0*/  ISETP.NE.AND P0, PT, R167, RZ, PT ;  /* 0x000000ffa700720c */ /* 0x000fda0003f05270 */
[----:B------:R-:W2:Y:S01]  /*50c0*/  @P0 LDG.E.EL R14, desc[UR6][R6.64] ;  /* 0x00000006060e0981 */ /* 0x000ea2000c2e1900 */
[----:B------:R-:W-:Y:S01]  /*50d0*/  ISETP.NE.AND P2, PT, R168, RZ, PT ;  /* 0x000000ffa800720c */ /* 0x000fe20003f45270 */
[----:B------:R-:W-:-:S04]  /*50e0*/  IMAD R5, R18, 0x400, R29 ;  /* 0x0000040012057824 */ /* 0x000fc800078e021d */
[----:B------:R-:W-:Y:S01]  /*50f0*/  IMAD.WIDE R4, R5, 0x4, R2 ;  /* 0x0000000405047825 */ /* 0x000fe200078e0202 */
[----:B--2---:R-:W-:-:S03]  /*5100*/  SEL R20, R14, 0xff800000, P0 ;  /* 0xff8000000e147807 */ /* 0x004fc60000000000 */
[----:B------:R-:W-:-:S06]  /*5110*/  IMAD.MOV.U32 R14, RZ, RZ, RZ ;  /* 0x000000ffff0e7224 */ /* 0x000fcc00078e00ff */
[----:B------:R-:W2:Y:S01]  /*5120*/  @P2 LDG.E.EL R14, desc[UR6][R4.64] ;  /* 0x00000006040e2981 */ /* 0x000ea2000c2e1900 */
[----:B------:R-:W-:Y:S01]  /*5130*/  FSETP.NAN.AND P0, PT, R20, R20, PT ;  /* 0x000000141400720b */ /* 0x000fe20003f08000 */
[----:B------:R-:W-:-:S04]  /*5140*/  IMAD R7, R21, 0x400, R29 ;  /* 0x0000040015077824 */ /* 0x000fc800078e021d */
[----:B------:R-:W-:Y:S01]  /*5150*/  IMAD.WIDE R6, R7, 0x4, R2 ;  /* 0x0000000407067825 */ /* 0x000fe200078e0202 */
[----:B--2---:R-:W-:Y:S02]  /*5160*/  SEL R49, R14, 0xff800000, P2 ;  /* 0xff8000000e317807 */ /* 0x004fe40001000000 */
[----:B------:R-:W-:-:S04]  /*5170*/  FSETP.GEU.AND P2, PT, R47, R20, PT ;  /* 0x000000142f00720b */ /* 0x000fc80003f4e000 */
[----:B------:R-:W-:-:S09]  /*5180*/  P2R R141, PR, RZ, 0x4 ;  /* 0x00000004ff8d7803 */ /* 0x000fd20000000000 */
[----:B------:R-:W-:Y:S02]  /*5190*/  @P2 SEL R20, R20, R47, P0 ;  /* 0x0000002f14142207 */ /* 0x000fe40000000000 */
[-C--:B------:R-:W-:Y:S02]  /*51a0*/  FSETP.GEU.AND P2, PT, R40, R49.reuse, PT ;  /* 0x000000312800720b */ /* 0x080fe40003f4e000 */
[----:B------:R-:W-:Y:S01]  /*51b0*/  FSETP.NAN.AND P0, PT, R49, R49, PT ;  /* 0x000000313100720b */ /* 0x000fe20003f08000 */
[----:B------:R-:W-:-:S10]  /*51c0*/  IMAD.MOV.U32 R14, RZ, RZ, RZ ;  /* 0x000000ffff0e7224 */ /* 0x000fd400078e00ff */
        /* <DEDUP_REMOVED lines=17> */
[----:B------:R-:W-:Y:S02]  /*52e0*/  FSETP.NAN.AND P0, PT, R21, R21, PT ;  /* 0x000000151500720b */ /* 0x000fe40003f08000 */
[----:B------:R-:W-:Y:S01]  /*52f0*/  P2R R37, PR, RZ, 0x2 ;  /* 0x00000002ff257803 */ /* 0x000fe20000000000 */
[----:B------:R-:W-:-:S08]  /*5300*/  IMAD.MOV.U32 R14, RZ, RZ, RZ ;  /* 0x000000ffff0e7224 */ /* 0x000fd000078e00ff */
[----:B------:R-:W-:Y:S02]  /*5310*/  @P1 SEL R21, R21, R38, P0 ;  /* 0x0000002615151207 */ /* 0x000fe40000000000 */
[----:B------:R-:W-:-:S13]  /*5320*/  ISETP.NE.AND P1, PT, R165, RZ, PT ;  /* 0x000000ffa500720c */ /* 0x000fda0003f25270 */
[----:B------:R-:W2:Y:S01]  /*5330*/  @P1 LDG.E.EL R14, desc[UR6][R6.64] ;  /* 0x00000006060e1981 */ /* 0x000ea2000c2e1900 */
[----:B------:R-:W-:Y:S02]  /*5340*/  P2R R47, PR, RZ, 0x4 ;  /* 0x00000004ff2f7803 */ /* 0x000fe40000000000 */
[----:B------:R-:W-:Y:S01]  /*5350*/  ISETP.NE.AND P2, PT, R164, RZ, PT ;  /* 0x000000ffa400720c */ /* 0x000fe20003f45270 */
[----:B------:R-:W-:-:S04]  /*5360*/  IMAD R5, R19, 0x400, R29 ;  /* 0x0000040013057824 */ /* 0x000fc800078e021d */
[----:B------:R-:W-:Y:S01]  /*5370*/  IMAD.WIDE R4, R5, 0x4, R2 ;  /* 0x0000000405047825 */ /* 0x000fe200078e0202 */
[----:B--2---:R-:W-:-:S03]  /*5380*/  SEL R25, R14, 0xff800000, P1 ;  /* 0xff8000000e197807 */ /* 0x004fc60000800000 */
[----:B------:R-:W-:-:S06]  /*5390*/  IMAD.MOV.U32 R14, RZ, RZ, RZ ;  /* 0x000000ffff0e7224 */ /* 0x000fcc00078e00ff */
[----:B------:R-:W2:Y:S01]  /*53a0*/  @P2 LDG.E.EL R14, desc[UR6][R4.64] ;  /* 0x00000006040e2981 */ /* 0x000ea2000c2e1900 */
[----:B------:R-:W-:Y:S02]  /*53b0*/  P2R R157, PR, RZ, 0x8 ;  /* 0x00000008ff9d7803 */ /* 0x000fe40000000000 */
[----:B------:R-:W-:Y:S01]  /*53c0*/  ISETP.NE.AND P3, PT, R163, RZ, PT ;  /* 0x000000ffa300720c */ /* 0x000fe20003f65270 */
[----:B------:R-:W-:Y:S01]  /*53d0*/  IMAD R7, R22, 0x400, R29 ;  /* 0x0000040016077824 */ /* 0x000fe200078e021d */
[----:B------:R-:W-:-:S03]  /*53e0*/  P2R R149, PR, RZ, 0x20 ;  /* 0x00000020ff957803 */ /* 0x000fc60000000000 */
[----:B------:R-:W-:Y:S01]  /*53f0*/  IMAD.WIDE R6, R7, 0x4, R2 ;  /* 0x0000000407067825 */ /* 0x000fe200078e0202 */
[----:B------:R-:W-:Y:S02]  /*5400*/  ISETP.NE.AND P5, PT, R161, RZ, PT ;  /* 0x000000ffa100720c */ /* 0x000fe40003fa5270 */
[----:B--2---:R-:W-:Y:S01]  /*5410*/  SEL R26, R14, 0xff800000, P2 ;  /* 0xff8000000e1a7807 */ /* 0x004fe20001000000 */
[----:B------:R-:W-:-:S06]  /*5420*/  IMAD.MOV.U32 R14, RZ, RZ, RZ ;  /* 0x000000ffff0e7224 */ /* 0x000fcc00078e00ff */
[----:B------:R1:W2:Y:S02]  /*5430*/  @P3 LDG.E.EL R14, desc[UR6][R6.64] ;  /* 0x00000006060e3981 */ /* 0x0002a4000c2e1900 */
[----:B-1----:R-:W-:Y:S02]  /*5440*/  IMAD R7, R11, 0x400, R29 ;  /* 0x000004000b077824 */ /* 0x002fe400078e021d */
[----:B------:R-:W-:Y:S02]  /*5450*/  IMAD.MOV.U32 R11, RZ, RZ, RZ ;  /* 0x000000ffff0b7224 */ /* 0x000fe400078e00ff */
[----:B------:R-:W-:-:S05]  /*5460*/  IMAD.WIDE R6, R7, 0x4, R2 ;  /* 0x0000000407067825 */ /* 0x000fca00078e0202 */
[----:B------:R1:W3:Y:S01]  /*5470*/  @P5 LDG.E.EL R11, desc[UR6][R6.64] ;  /* 0x00000006060b5981 */ /* 0x0002e2000c2e1900 */
[----:B------:R-:W-:Y:S02]  /*5480*/  P2R R133, PR, RZ, 0x10 ;  /* 0x00000010ff857803 */ /* 0x000fe40000000000 */
[----:B------:R-:W-:Y:S01]  /*5490*/  ISETP.NE.AND P4, PT, R162, RZ, PT ;  /* 0x000000ffa200720c */ /* 0x000fe20003f85270 */
[----:B------:R-:W-:-:S04]  /*54a0*/  IMAD R5, R24, 0x400, R29 ;  /* 0x0000040018057824 */ /* 0x000fc800078e021d */
[----:B------:R-:W-:Y:S01]  /*54b0*/  IMAD.WIDE R4, R5, 0x4, R2 ;  /* 0x0000000405047825 */ /* 0x000fe200078e0202 */
[----:B------:R-:W-:-:S03]  /*54c0*/  ISETP.NE.AND P2, PT, R17, RZ, PT ;  /* 0x000000ff1100720c */ /* 0x000fc60003f45270 */
[----:B-1----:R-:W-:Y:S02]  /*54d0*/  IMAD R7, R9, 0x400, R29 ;  /* 0x0000040009077824 */ /* 0x002fe400078e021d */
[----:B------:R-:W-:Y:S02]  /*54e0*/  IMAD.MOV.U32 R9, RZ, RZ, RZ ;  /* 0x000000ffff097224 */ /* 0x000fe400078e00ff */
[----:B------:R-:W-:Y:S01]  /*54f0*/  IMAD.WIDE R6, R7, 0x4, R2 ;  /* 0x0000000407067825 */ /* 0x000fe200078e0202 */
[----:B--2---:R-:W-:-:S03]  /*5500*/  SEL R19, R14, 0xff800000, P3 ;  /* 0xff8000000e137807 */ /* 0x004fc60001800000 */
[----:B------:R-:W-:-:S06]  /*5510*/  IMAD.MOV.U32 R14, RZ, RZ, RZ ;  /* 0x000000ffff0e7224 */ /* 0x000fcc00078e00ff */
[----:B------:R1:W2:Y:S02]  /*5520*/  @P4 LDG.E.EL R14, desc[UR6][R4.64] ;  /* 0x00000006040e4981 */ /* 0x0002a4000c2e1900 */
[----:B-1----:R-:W-:Y:S01]  /*5530*/  IMAD R5, R10, 0x400, R29 ;  /* 0x000004000a057824 */ /* 0x002fe200078e021d */
[----:B---3--:R-:W-:Y:S02]  /*5540*/  SEL R24, R11, 0xff800000, P5 ;  /* 0xff8000000b187807 */ /* 0x008fe40002800000 */
[----:B------:R-:W-:Y:S01]  /*5550*/  ISETP.NE.AND P5, PT, R170, RZ, PT ;  /* 0x000000ffaa00720c */ /* 0x000fe20003fa5270 */
[----:B------:R-:W-:Y:S02]  /*5560*/  IMAD.MOV.U32 R10, RZ, RZ, RZ ;  /* 0x000000ffff0a7224 */ /* 0x000fe400078e00ff */
[----:B------:R-:W-:-:S04]  /*5570*/  IMAD.WIDE R4, R5, 0x4, R2 ;  /* 0x0000000405047825 */ /* 0x000fc800078e0202 */
[----:B------:R-:W-:Y:S01]  /*5580*/  IMAD R29, R8, 0x400, R29 ;  /* 0x00000400081d7824 */ /* 0x000fe200078e021d */
[----:B------:R1:W3:Y:S03]  /*5590*/  @P6 LDG.E.EL R10, desc[UR6][R4.64] ;  /* 0x00000006040a6981 */ /* 0x0002e6000c2e1900 */
[----:B------:R-:W-:Y:S02]  /*55a0*/  IMAD.WIDE R2, R29, 0x4, R2 ;  /* 0x000000041d027825 */ /* 0x000fe400078e0202 */
[----:B------:R-:W4:Y:S02]  /*55b0*/  @P5 LDG.E.EL R9, desc[UR6][R6.64] ;  /* 0x0000000606095981 */ /* 0x000f24000c2e1900 */
[----:B-1----:R-:W-:-:S06]  /*55c0*/  IMAD.MOV.U32 R4, RZ, RZ, RZ ;  /* 0x000000ffff047224 */ /* 0x002fcc00078e00ff */
[----:B------:R1:W5:Y:S01]  /*55d0*/  @P2 LDG.E.EL R4, desc[UR6][R2.64] ;  /* 0x0000000602042981 */ /* 0x000362000c2e1900 */
[-C--:B------:R-:W-:Y:S02]  /*55e0*/  FSETP.GEU.AND P1, PT, R36, R25.reuse, PT ;  /* 0x000000192400720b */ /* 0x080fe40003f2e000 */
[----:B------:R-:W-:Y:S02]  /*55f0*/  FSETP.NAN.AND P0, PT, R25, R25, PT ;  /* 0x000000191900720b */ /* 0x000fe40003f08000 */
[----:B------:R-:W-:-:S09]  /*5600*/  P2R R38, PR, RZ, 0x2 ;  /* 0x00000002ff267803 */ /* 0x000fd20000000000 */
[----:B------:R-:W-:Y:S02]  /*5610*/  @P1 SEL R25, R25, R36, P0 ;  /* 0x0000002419191207 */ /* 0x000fe40000000000 */
[-C--:B------:R-:W-:Y:S02]  /*5620*/  FSETP.GEU.AND P1, PT, R41, R26.reuse, PT ;  /* 0x0000001a2900720b */ /* 0x080fe40003f2e000 */
[----:B------:R-:W-:Y:S02]  /*5630*/  FSETP.NAN.AND P0, PT, R26, R26, PT ;  /* 0x0000001a1a00720b */ /* 0x000fe40003f08000 */
[----:B------:R-:W-:-:S09]  /*5640*/  P2R R36, PR, RZ, 0x2 ;  /* 0x00000002ff247803 */ /* 0x000fd20000000000 */
[----:B------:R-:W-:Y:S02]  /*5650*/  @P1 SEL R26, R26, R41, P0 ;  /* 0x000000291a1a1207 */ /* 0x000fe40000000000 */
[-C--:B------:R-:W-:Y:S02]  /*5660*/  FSETP.GEU.AND P1, PT, R32, R19.reuse, PT ;  /* 0x000000132000720b */ /* 0x080fe40003f2e000 */
[----:B------:R-:W-:Y:S01]  /*5670*/  FSETP.NAN.AND P0, PT, R19, R19, PT ;  /* 0x000000131300720b */ /* 0x000fe20003f08000 */
[----:B------:R-:W1:Y:S01]  /*5680*/  S2UR UR5, SR_CgaCtaId ;  /* 0x00000000000579c3 */ /* 0x000e620000008800 */
[----:B------:R-:W-:-:S09]  /*5690*/  P2R R41, PR, RZ, 0x2 ;  /* 0x00000002ff297803 */ /* 0x000fd20000000000 */
[----:B------:R-:W-:Y:S01]  /*56a0*/  @P1 SEL R19, R19, R32, P0 ;  /* 0x0000002013131207 */ /* 0x000fe20000000000 */
[----:B-1----:R-:W-:Y:S01]  /*56b0*/  IMAD.SHL.U32 R2, R12, 0x100, RZ ;  /* 0x000001000c027824 */ /* 0x002fe200078e00ff */
[----:B------:R-:W-:-:S04]  /*56c0*/  UMOV UR4, 0x400 ;  /* 0x0000040000047882 */ /* 0x000fc80000000000 */
[----:B------:R-:W-:Y:S01]  /*56d0*/  LOP3.LUT R3, R2, 0xf00, RZ, 0xc0, !PT ;  /* 0x00000f0002037812 */ /* 0x000fe200078ec0ff */
[----:B0-----:R-:W-:-:S03]  /*56e0*/  UPRMT UR4, UR5, 0x654, UR4 ;  /* 0x0000065405047896 */ /* 0x001fc60008000004 */
[----:B------:R-:W-:Y:S01]  /*56f0*/  LOP3.LUT R17, R3, R0, RZ, 0xfc, !PT ;  /* 0x0000000003117212 */ /* 0x000fe200078efcff */
[----:B------:R-:W-:-:S05]  /*5700*/  IMAD.SHL.U32 R18, R12, 0x4, RZ ;  /* 0x000000040c127824 */ /* 0x000fca00078e00ff */
[C---:B------:R-:W-:Y:S02]  /*5710*/  LOP3.LUT R2, R18.reuse, 0xfc, RZ, 0xc0, !PT ;  /* 0x000000fc12027812 */ /* 0x040fe400078ec0ff */
[----:B------:R-:W-:Y:S02]  /*5720*/  LOP3.LUT R18, R18, 0x3fc, RZ, 0xc0, !PT ;  /* 0x000003fc12127812 */ /* 0x000fe400078ec0ff */
[----:B------:R-:W-:-:S04]  /*5730*/  PRMT R8, R2, 0x6540, R13 ;  /* 0x0000654002087816 */ /* 0x000fc8000000000d */
[----:B------:R-:W-:Y:S02]  /*5740*/  SHF.R.S32.HI R5, RZ, 0x1f, R8 ;  /* 0x0000001fff057819 */ /* 0x000fe40000011408 */
[----:B--2---:R-:W-:-:S04]  /*5750*/  SEL R22, R14, 0xff800000, P4 ;  /* 0xff8000000e167807 */ /* 0x004fc80002000000 */
[----:B------:R-:W-:Y:S02]  /*5760*/  FSETP.GEU.AND P0, PT, R39, R22, PT ;  /* 0x000000162700720b */ /* 0x000fe40003f0e000 */
[----:B------:R-:W-:Y:S02]  /*5770*/  FSETP.GEU.AND P4, PT, R31, R24, PT ;  /* 0x000000181f00720b */ /* 0x000fe40003f8e000 */
[----:B------:R-:W-:Y:S02]  /*5780*/  FSETP.NAN.AND P1, PT, R22, R22, PT ;  /* 0x000000161600720b */ /* 0x000fe40003f28000 */
[----:B---3--:R-:W-:-:S04]  /*5790*/  SEL R10, R10, 0xff800000, P6 ;  /* 0xff8000000a0a7807 */ /* 0x008fc80003000000 */
[----:B------:R-:W-:Y:S02]  /*57a0*/  FSETP.GEU.AND P3, PT, R35, R10, PT ;  /* 0x0000000a2300720b */ /* 0x000fe40003f6e000 */
[----:B----4-:R-:W-:Y:S02]  /*57b0*/  SEL R11, R9, 0xff800000, P5 ;  /* 0xff800000090b7807 */ /* 0x010fe40002800000 */
[----:B------:R-:W-:Y:S02]  /*57c0*/  @P0 SEL R22, R22, R39, P1 ;  /* 0x0000002716160207 */ /* 0x000fe40000800000 */
[----:B------:R-:W-:Y:S02]  /*57d0*/  FSETP.NAN.AND P1, PT, R24, R24, PT ;  /* 0x000000181800720b */ /* 0x000fe40003f28000 */
[----:B-----5:R-:W-:Y:S02]  /*57e0*/  SEL R32, R4, 0xff800000, P2 ;  /* 0xff80000004207807 */ /* 0x020fe40001000000 */
[----:B------:R-:W-:-:S02]  /*57f0*/  FSETP.GEU.AND P2, PT, R30, R11, PT ;  /* 0x0000000b1e00720b */ /* 0x000fc40003f4e000 */
[----:B------:R-:W-:Y:S02]  /*5800*/  @P4 SEL R24, R24, R31, P1 ;  /* 0x0000001f18184207 */ /* 0x000fe40000800000 */
[----:B------:R-:W-:-:S04]  /*5810*/  FSETP.NAN.AND P1, PT, R10, R10, PT ;  /* 0x0000000a0a00720b */ /* 0x000fc80003f28000 */
[----:B------:R-:W-:Y:S02]  /*5820*/  @P3 SEL R10, R10, R35, P1 ;  /* 0x000000230a0a3207 */ /* 0x000fe40000800000 */
[----:B------:R-:W-:-:S04]  /*5830*/  FSETP.NAN.AND P1, PT, R11, R11, PT ;  /* 0x0000000b0b00720b */ /* 0x000fc80003f28000 */
[----:B------:R-:W-:Y:S02]  /*5840*/  @P2 SEL R11, R11, R30, P1 ;  /* 0x0000001e0b0b2207 */ /* 0x000fe40000800000 */
[-C--:B------:R-:W-:Y:S02]  /*5850*/  FSETP.GEU.AND P1, PT, R33, R32.reuse, PT ;  /* 0x000000202100720b */ /* 0x080fe40003f2e000 */
[----:B------:R-:W-:Y:S02]  /*5860*/  LEA.HI R14, R3, UR4, RZ, 0x1c ;  /* 0x00000004030e7c11 */ /* 0x000fe4000f8fe0ff */
[----:B------:R-:W-:Y:S02]  /*5870*/  FSETP.NAN.AND P5, PT, R32, R32, PT ;  /* 0x000000202000720b */ /* 0x000fe40003fa8000 */
[----:B------:R-:W-:Y:S02]  /*5880*/  P2R R35, PR, RZ, 0x8 ;  /* 0x00000008ff237803 */ /* 0x000fe40000000000 */
[----:B------:R-:W-:Y:S01]  /*5890*/  ISETP.NE.AND P3, PT, R109, RZ, PT ;  /* 0x000000ff6d00720c */ /* 0x000fe20003f65270 */
[----:B------:R-:W-:-:S04]  /*58a0*/  IMAD R109, R17, 0x4, R14 ;  /* 0x00000004116d7824 */ /* 0x000fc800078e020e */
[----:B------:R-:W-:Y:S01]  /*58b0*/  @P1 SEL R32, R32, R33, P5 ;  /* 0x0000002120201207 */ /* 0x000fe20002800000 */
[----:B------:R0:W-:Y:S04]  /*58c0*/  STS [R109], R16 ;  /* 0x000000106d007388 */ /* 0x0001e80000000800 */
[----:B------:R-:W-:Y:S04]  /*58d0*/  STS [R109+0x40], R28 ;  /* 0x0000401c6d007388 */ /* 0x000fe80000000800 */
        /* <DEDUP_REMOVED lines=8> */
[----:B------:R1:W-:Y:S04]  /*5960*/  STS [R109+0x280], R19 ;  /* 0x000280136d007388 */ /* 0x0003e80000000800 */
[----:B------:R-:W-:Y:S04]  /*5970*/  STS [R109+0x2c0], R22 ;  /* 0x0002c0166d007388 */ /* 0x000fe80000000800 */
[----:B------:R-:W-:Y:S04]  /*5980*/  STS [R109+0x300], R24 ;  /* 0x000300186d007388 */ /* 0x000fe80000000800 */
[----:B------:R2:W-:Y:S04]  /*5990*/  STS [R109+0x340], R10 ;  /* 0x0003400a6d007388 */ /* 0x0005e80000000800 */
[----:B------:R-:W-:Y:S04]  /*59a0*/  STS [R109+0x380], R11 ;  /* 0x0003800b6d007388 */ /* 0x000fe80000000800 */
[----:B------:R-:W-:Y:S01]  /*59b0*/  STS [R109+0x3c0], R32 ;  /* 0x0003c0206d007388 */ /* 0x000fe20000000800 */
[----:B------:R-:W-:-:S04]  /*59c0*/  SHF.R.U32.HI R3, RZ, 0x2, R12 ;  /* 0x00000002ff037819 */ /* 0x000fc8000001160c */
[----:B------:R-:W-:Y:S02]  /*59d0*/  LOP3.LUT R3, R3, 0x30, RZ, 0xc0, !PT ;  /* 0x0000003003037812 */ /* 0x000fe400078ec0ff */
[----:B------:R-:W-:Y:S02]  /*59e0*/  P2R R33, PR, RZ, 0x2 ;  /* 0x00000002ff217803 */ /* 0x000fe40000000000 */
[----:B------:R-:W-:Y:S01]  /*59f0*/  ISETP.NE.AND P1, PT, R131, RZ, PT ;  /* 0x000000ff8300720c */ /* 0x000fe20003f25270 */
[----:B------:R-:W-:-:S03]  /*5a00*/  VIADD R3, R3, UR4 ;  /* 0x0000000403037c36 */ /* 0x000fc60008000000 */
[----:B------:R-:W-:Y:S01]  /*5a10*/  P2R R165, PR, RZ, 0x2 ;  /* 0x00000002ffa57803 */ /* 0x000fe20000000000 */
[----:B------:R-:W-:Y:S01]  /*5a20*/  IMAD R4, R18, 0x4, R3 ;  /* 0x0000000412047824 */ /* 0x000fe200078e0203 */
[----:B------:R-:W-:Y:S01]  /*5a30*/  ISETP.NE.AND P1, PT, R119, RZ, PT ;  /* 0x000000ff7700720c */ /* 0x000fe20003f25270 */
[----:B------:R-:W3:Y:S01]  /*5a40*/  LDC.64 R2, c[0x0][0x218] ;  /* 0x00008600ff027b82 */ /* 0x000ee20000000a00 */
[----:B------:R-:W-:-:S07]  /*5a50*/  LEA.HI R9, R5, R8, RZ, 0x6 ;  /* 0x0000000805097211 */ /* 0x000fce00078f30ff */
[----:B------:R-:W-:Y:S01]  /*5a60*/  BAR.SYNC.DEFER_BLOCKING 0x0 ;  /* 0x0000000000007b1d */ /* 0x000fe20000010000 */
[----:B------:R-:W-:Y:S02]  /*5a70*/  P2R R164, PR, RZ, 0x2 ;  /* 0x00000002ffa47803 */ /* 0x000fe40000000000 */
[----:B------:R-:W-:-:S04]  /*5a80*/  ISETP.NE.AND P1, PT, R120, RZ, PT ;  /* 0x000000ff7800720c */ /* 0x000fc80003f25270 */
[----:B------:R-:W-:Y:S02]  /*5a90*/  P2R R163, PR, RZ, 0x2 ;  /* 0x00000002ffa37803 */ /* 0x000fe40000000000 */
[----:B------:R-:W-:-:S04]  /*5aa0*/  ISETP.NE.AND P1, PT, R121, RZ, PT ;  /* 0x000000ff7900720c */ /* 0x000fc80003f25270 */
[----:B------:R-:W-:Y:S01]  /*5ab0*/  P2R R162, PR, RZ, 0x2 ;  /* 0x00000002ffa27803 */ /* 0x000fe20000000000 */
[----:B------:R-:W4:Y:S01]  /*5ac0*/  LDS.128 R4, [R4] ;  /* 0x0000000004047984 */ /* 0x000f220000000c00 */
[----:B------:R-:W-:Y:S01]  /*5ad0*/  ISETP.NE.AND P1, PT, R122, RZ, PT ;  /* 0x000000ff7a00720c */ /* 0x000fe20003f25270 */
[----:B0-----:R-:W-:Y:S01]  /*5ae0*/  IMAD.SHL.U32 R16, R9, 0x100, RZ ;  /* 0x0000010009107824 */ /* 0x001fe200078e00ff */
[----:B-1----:R-:W-:Y:S02]  /*5af0*/  SHF.R.U32.HI R19, RZ, 0x6, R12 ;  /* 0x00000006ff137819 */ /* 0x002fe4000001160c */
[----:B------:R-:W-:Y:S02]  /*5b00*/  P2R R161, PR, RZ, 0x2 ;  /* 0x00000002ffa17803 */ /* 0x000fe40000000000 */
[----:B------:R-:W-:Y:S02]  /*5b10*/  ISETP.NE.AND P1, PT, R123, RZ, PT ;  /* 0x000000ff7b00720c */ /* 0x000fe40003f25270 */
[----:B------:R-:W-:-:S02]  /*5b20*/  P2R R39, PR, RZ, 0x1 ;  /* 0x00000001ff277803 */ /* 0x000fc40000000000 */
[----:B------:R-:W-:Y:S02]  /*5b30*/  ISETP.NE.AND P0, PT, R138, RZ, PT ;  /* 0x000000ff8a00720c */ /* 0x000fe40003f05270 */
[----:B--2---:R-:W-:Y:S02]  /*5b40*/  SGXT.U32 R10, R19, 0x2 ;  /* 0x00000002130a781a */ /* 0x004fe40000000000 */
[----:B------:R-:W-:Y:S02]  /*5b50*/  P2R R138, PR, RZ, 0x2 ;  /* 0x00000002ff8a7803 */ /* 0x000fe40000000000 */
[----:B------:R-:W-:Y:S02]  /*5b60*/  ISETP.NE.AND P1, PT, R134, RZ, PT ;  /* 0x000000ff8600720c */ /* 0x000fe40003f25270 */
[----:B------:R-:W-:Y:S02]  /*5b70*/  LOP3.LUT R9, R9, 0xffffffc0, RZ, 0xc0, !PT ;  /* 0xffffffc009097812 */ /* 0x000fe400078ec0ff */
[----:B------:R-:W-:-:S02]  /*5b80*/  LOP3.LUT R16, R16, 0xffffc000, RZ, 0xc0, !PT ;  /* 0xffffc00010107812 */ /* 0x000fc400078ec0ff */
[----:B------:R-:W-:Y:S02]  /*5b90*/  ISETP.NE.AND P6, PT, R135, RZ, PT ;  /* 0x000000ff8700720c */ /* 0x000fe40003fc5270 */
[----:B------:R-:W-:Y:S02]  /*5ba0*/  LOP3.LUT R19, R15, R10, RZ, 0xfc, !PT ;  /* 0x0000000a0f137212 */ /* 0x000fe400078efcff */
[----:B------:R-:W-:Y:S02]  /*5bb0*/  ISETP.GE.AND P5, PT, R8, 0x100, PT ;  /* 0x000001000800780c */ /* 0x000fe40003fa6270 */
[----:B------:R-:W-:Y:S02]  /*5bc0*/  P2R R134, PR, RZ, 0x2 ;  /* 0x00000002ff867803 */ /* 0x000fe40000000000 */
[----:B------:R-:W-:Y:S02]  /*5bd0*/  IADD3 R16, R16, R8, -R9 ;  /* 0x0000000810107210 */ /* 0x000fe40007ffe809 */
[----:B------:R-:W-:-:S02]  /*5be0*/  SEL R29, RZ, 0x1, !P6 ;  /* 0x00000001ff1d7807 */ /* 0x000fc40007000000 */
[----:B------:R-:W-:Y:S02]  /*5bf0*/  ISETP.NE.AND P1, PT, R124, RZ, PT ;  /* 0x000000ff7c00720c */ /* 0x000fe40003f25270 */
[----:B------:R-:W-:Y:S02]  /*5c00*/  LOP3.LUT R8, R18, 0x400, RZ, 0xfc, !PT ;  /* 0x0000040012087812 */ /* 0x000fe400078efcff */
[C---:B------:R-:W-:Y:S01]  /*5c10*/  ISETP.LT.AND P6, PT, R19.reuse, 0x100, !P5 ;  /* 0x000001001300780c */ /* 0x040fe20006fc1270 */
[----:B------:R-:W-:Y:S01]  /*5c20*/  IMAD R21, R19, 0x40, R16 ;  /* 0x0000004013157824 */ /* 0x000fe200078e0210 */
[----:B------:R-:W-:Y:S02]  /*5c30*/  P2R R131, PR, RZ, 0x2 ;  /* 0x00000002ff837803 */ /* 0x000fe40000000000 */
[----:B------:R-:W-:Y:S02]  /*5c40*/  SHF.R.U32.HI R8, RZ, 0x4, R8 ;  /* 0x00000004ff087819 */ /* 0x000fe40000011608 */
[----:B------:R-:W-:Y:S01]  /*5c50*/  ISETP.NE.AND P1, PT, R125, RZ, PT ;  /* 0x000000ff7d00720c */ /* 0x000fe20003f25270 */
[----:B---3--:R-:W-:Y:S01]  /*5c60*/  IMAD.WIDE R20, R21, 0x4, R2 ;  /* 0x0000000415147825 */ /* 0x008fe200078e0202 */
[----:B------:R-:W-:-:S02]  /*5c70*/  LOP3.LUT R8, R8, 0x70, RZ, 0xc0, !PT ;  /* 0x0000007008087812 */ /* 0x000fc400078ec0ff */
[----:B------:R-:W-:Y:S02]  /*5c80*/  P2R R124, PR, RZ, 0x2 ;  /* 0x00000002ff7c7803 */ /* 0x000fe40000000000 */
[----:B------:R-:W-:Y:S01]  /*5c90*/  ISETP.NE.AND P1, PT, R126, RZ, PT ;  /* 0x000000ff7e00720c */ /* 0x000fe20003f25270 */
[----:B------:R-:W-:Y:S01]  /*5ca0*/  VIADD R9, R8, UR4 ;  /* 0x0000000408097c36 */ /* 0x000fe20008000000 */
[----:B----4-:R0:W-:Y:S02]  /*5cb0*/  @P6 STG.E.128 desc[UR6][R20.64], R4 ;  /* 0x0000000414006986 */ /* 0x0101e4000c101d06 */
[----:B------:R-:W-:Y:S02]  /*5cc0*/  P2R R123, PR, RZ, 0x2 ;  /* 0x00000002ff7b7803 */ /* 0x000fe40000000000 */
[----:B------:R-:W-:Y:S01]  /*5cd0*/  ISETP.NE.AND P1, PT, R113, RZ, PT ;  /* 0x000000ff7100720c */ /* 0x000fe20003f25270 */
[----:B------:R-:W-:-:S03]  /*5ce0*/  IMAD R9, R18, 0x4, R9 ;  /* 0x0000000412097824 */ /* 0x000fc600078e0209 */
[----:B------:R-:W-:Y:S02]  /*5cf0*/  P2R R122, PR, RZ, 0x2 ;  /* 0x00000002ff7a7803 */ /* 0x000fe40000000000 */
[----:B------:R-:W-:Y:S01]  /*5d00*/  ISETP.NE.AND P1, PT, R114, RZ, PT ;  /* 0x000000ff7200720c */ /* 0x000fe20003f25270 */
[----:B------:R-:W1:Y:S01]  /*5d10*/  LDS.128 R8, [R9+0x1000] ;  /* 0x0010000009087984 */ /* 0x000e620000000c00 */
[----:B0-----:R-:W-:-:S04]  /*5d20*/  LOP3.LUT R4, R18, 0x800, RZ, 0xfc, !PT ;  /* 0x0000080012047812 */ /* 0x001fc800078efcff */
[----:B------:R-:W-:Y:S02]  /*5d30*/  SHF.R.U32.HI R4, RZ, 0x4, R4 ;  /* 0x00000004ff047819 */ /* 0x000fe40000011604 */
[----:B------:R-:W-:Y:S02]  /*5d40*/  P2R R121, PR, RZ, 0x2 ;  /* 0x00000002ff797803 */ /* 0x000fe40000000000 */
[----:B------:R-:W-:Y:S02]  /*5d50*/  LOP3.LUT R4, R4, 0xb0, RZ, 0xc0, !PT ;  /* 0x000000b004047812 */ /* 0x000fe400078ec0ff */
[----:B------:R-:W-:-:S03]  /*5d60*/  ISETP.NE.AND P1, PT, R115, RZ, PT ;  /* 0x000000ff7300720c */ /* 0x000fc60003f25270 */
[----:B------:R-:W-:Y:S01]  /*5d70*/  VIADD R5, R4, UR4 ;  /* 0x0000000404057c36 */ /* 0x000fe20008000000 */
[----:B------:R-:W-:Y:S02]  /*5d80*/  P2R R120, PR, RZ, 0x2 ;  /* 0x00000002ff787803 */ /* 0x000fe40000000000 */
[----:B------:R-:W-:Y:S01]  /*5d90*/  ISETP.NE.AND P1, PT, R116, RZ, PT ;  /* 0x000000ff7400720c */ /* 0x000fe20003f25270 */
[----:B------:R-:W-:-:S03]  /*5da0*/  IMAD R5, R18, 0x4, R5 ;  /* 0x0000000412057824 */ /* 0x000fc600078e0205 */
[----:B------:R-:W-:Y:S02]  /*5db0*/  P2R R119, PR, RZ, 0x2 ;  /* 0x00000002ff777803 */ /* 0x000fe40000000000 */
[----:B------:R-:W-:Y:S01]  /*5dc0*/  ISETP.NE.AND P1, PT, R117, RZ, PT ;  /* 0x000000ff7500720c */ /* 0x000fe20003f25270 */
[----:B------:R-:W0:Y:S03]  /*5dd0*/  LDS.128 R4, [R5+0x2000] ;  /* 0x0020000005047984 */ /* 0x000e260000000c00 */
[----:B------:R-:W-:Y:S02]  /*5de0*/  P2R R117, PR, RZ, 0x2 ;  /* 0x00000002ff757803 */ /* 0x000fe40000000000 */
[----:B------:R-:W-:Y:S02]  /*5df0*/  ISETP.NE.AND P1, PT, R118, RZ, PT ;  /* 0x000000ff7600720c */ /* 0x000fe40003f25270 */
[----:B------:R-:W-:-:S02]  /*5e00*/  LOP3.LUT R25, R19, 0x4, RZ, 0xfc, !PT ;  /* 0x0000000413197812 */ /* 0x000fc400078efcff */
[----:B------:R-:W-:Y:S02]  /*5e10*/  P2R R116, PR, RZ, 0x2 ;  /* 0x00000002ff747803 */ /* 0x000fe40000000000 */
[----:B------:R-:W-:Y:S02]  /*5e20*/  ISETP.NE.AND P1, PT, R127, RZ, PT ;  /* 0x000000ff7f00720c */ /* 0x000fe40003f25270 */
[C---:B------:R-:W-:Y:S02]  /*5e30*/  ISETP.LT.AND P6, PT, R25.reuse, 0x100, !P5 ;  /* 0x000001001900780c */ /* 0x040fe40006fc1270 */
[----:B------:R-:W-:Y:S02]  /*5e40*/  P2R R115, PR, RZ, 0x2 ;  /* 0x00000002ff737803 */ /* 0x000fe40000000000 */
[----:B------:R-:W-:Y:S01]  /*5e50*/  ISETP.NE.AND P1, PT, R128, RZ, PT ;  /* 0x000000ff8000720c */ /* 0x000fe20003f25270 */
[----:B------:R-:W-:-:S03]  /*5e60*/  IMAD R23, R25, 0x40, R16 ;  /* 0x0000004019177824 */ /* 0x000fc600078e0210 */
[----:B------:R-:W-:Y:S02]  /*5e70*/  P2R R114, PR, RZ, 0x2 ;  /* 0x00000002ff727803 */ /* 0x000fe40000000000 */
[----:B------:R-:W-:Y:S01]  /*5e80*/  ISETP.NE.AND P1, PT, R129, RZ, PT ;  /* 0x000000ff8100720c */ /* 0x000fe20003f25270 */
[----:B------:R-:W-:Y:S01]  /*5e90*/  IMAD.WIDE R22, R23, 0x4, R2 ;  /* 0x0000000417167825 */ /* 0x000fe200078e0202 */
[----:B------:R-:W-:Y:S02]  /*5ea0*/  LOP3.LUT R25, R19, 0x8, RZ, 0xfc, !PT ;  /* 0x0000000813197812 */ /* 0x000fe400078efcff */
[----:B------:R-:W-:Y:S02]  /*5eb0*/  P2R R113, PR, RZ, 0x2 ;  /* 0x00000002ff717803 */ /* 0x000fe40000000000 */
[----:B------:R-:W-:Y:S01]  /*5ec0*/  ISETP.NE.AND P1, PT, R130, RZ, PT ;  /* 0x000000ff8200720c */ /* 0x000fe20003f25270 */
[----:B-1----:R1:W-:Y:S01]  /*5ed0*/  @P6 STG.E.128 desc[UR6][R22.64], R8 ;  /* 0x0000000816006986 */ /* 0x0023e2000c101d06 */
[C---:B------:R-:W-:Y:S01]  /*5ee0*/  ISETP.LT.AND P6, PT, R25.reuse, 0x100, !P5 ;  /* 0x000001001900780c */ /* 0x040fe20006fc1270 */
[----:B------:R-:W-:-:S04]  /*5ef0*/  IMAD R21, R25, 0x40, R16 ;  /* 0x0000004019157824 */ /* 0x000fc800078e0210 */
[----:B------:R-:W-:Y:S01]  /*5f00*/  IMAD.WIDE R20, R21, 0x4, R2 ;  /* 0x0000000415147825 */ /* 0x000fe200078e0202 */
[----:B-1----:R-:W-:Y:S02]  /*5f10*/  SEL R8, RZ, 0x1, !P1 ;  /* 0x00000001ff087807 */ /* 0x002fe40004800000 */
[----:B------:R-:W-:-:S04]  /*5f20*/  ISETP.NE.AND P1, PT, R113, RZ, PT ;  /* 0x000000ff7100720c */ /* 0x000fc80003f25270 */
[----:B------:R-:W-:Y:S02]  /*5f30*/  SEL R9, RZ, 0x1, !P1 ;  /* 0x00000001ff097807 */ /* 0x000fe40004800000 */
[----:B------:R-:W-:-:S04]  /*5f40*/  ISETP.NE.AND P1, PT, R114, RZ, PT ;  /* 0x000000ff7200720c */ /* 0x000fc80003f25270 */
[----:B------:R-:W-:Y:S02]  /*5f50*/  SEL R10, RZ, 0x1, !P1 ;  /* 0x00000001ff0a7807 */ /* 0x000fe40004800000 */
[----:B------:R-:W-:Y:S01]  /*5f60*/  ISETP.NE.AND P1, PT, R115, RZ, PT ;  /* 0x000000ff7300720c */ /* 0x000fe20003f25270 */
[----:B0-----:R0:W-:Y:S01]  /*5f70*/  @P6 STG.E.128 desc[UR6][R20.64], R4 ;  /* 0x0000000414006986 */ /* 0x0011e2000c101d06 */
[----:B------:R-:W-:Y:S02]  /*5f80*/  ISETP.NE.AND P6, PT, R51, RZ, PT ;  /* 0x000000ff3300720c */ /* 0x000fe40003fc5270 */
[----:B------:R-:W-:-:S04]  /*5f90*/  SEL R11, RZ, 0x1, !P1 ;  /* 0x00000001ff0b7807 */ /* 0x000fc80004800000 */
[----:B------:R-:W-:Y:S02]  /*5fa0*/  SEL R11, R11, 0x2, P6 ;  /* 0x000000020b0b7807 */ /* 0x000fe40003000000 */
[----:B------:R-:W-:-:S04]  /*5fb0*/  ISETP.NE.AND P6, PT, R84, RZ, PT ;  /* 0x000000ff5400720c */ /* 0x000fc80003fc5270 */
[----:B------:R-:W-:Y:S02]  /*5fc0*/  P2R R84, PR, RZ, 0x40 ;  /* 0x00000040ff547803 */ /* 0x000fe40000000000 */
        /* <DEDUP_REMOVED lines=30> */
[----:B------:R-:W-:Y:S02]  /*61b0*/  ISETP.NE.AND P6, PT, R60, RZ, PT ;  /* 0x000000ff3c00720c */ /* 0x000fe40003fc5270 */
[----:B------:R-:W-:Y:S02]  /*61c0*/  ISETP.NE.AND P1, PT, R116, RZ, PT ;  /* 0x000000ff7400720c */ /* 0x000fe40003f25270 */
[----:B------:R-:W-:Y:S02]  /*61d0*/  P2R R60, PR, RZ, 0x40 ;  /* 0x00000040ff3c7803 */ /* 0x000fe40000000000 */
[----:B------:R-:W-:Y:S02]  /*61e0*/  ISETP.NE.AND P6, PT, R59, RZ, PT ;  /* 0x000000ff3b00720c */ /* 0x000fe40003fc5270 */
[----:B------:R-:W-:-:S02]  /*61f0*/  SEL R22, RZ, 0x1, !P1 ;  /* 0x00000001ff167807 */ /* 0x000fc40004800000 */
[----:B------:R-:W-:Y:S02]  /*6200*/  P2R R51, PR, RZ, 0x40 ;  /* 0x00000040ff337803 */ /* 0x000fe40000000000 */
[----:B------:R-:W-:Y:S02]  /*6210*/  ISETP.NE.AND P6, PT, R58, RZ, PT ;  /* 0x000000ff3a00720c */ /* 0x000fe40003fc5270 */
[----:B------:R-:W-:Y:S02]  /*6220*/  ISETP.NE.AND P1, PT, R117, RZ, PT ;  /* 0x000000ff7500720c */ /* 0x000fe40003f25270 */
[----:B------:R-:W-:Y:S02]  /*6230*/  P2R R40, PR, RZ, 0x20 ;  /* 0x00000020ff287803 */ /* 0x000fe40000000000 */
[----:B------:R-:W-:Y:S02]  /*6240*/  ISETP.NE.AND P5, PT, R50, RZ, PT ;  /* 0x000000ff3200720c */ /* 0x000fe40003fa5270 */
[----:B------:R-:W-:-:S02]  /*6250*/  P2R R50, PR, RZ, 0x40 ;  /* 0x00000040ff327803 */ /* 0x000fc40000000000 */
[----:B------:R-:W-:Y:S02]  /*6260*/  SEL R23, RZ, 0x1, !P1 ;  /* 0x00000001ff177807 */ /* 0x000fe40004800000 */
[----:B------:R-:W-:Y:S02]  /*6270*/  ISETP.NE.AND P6, PT, R57, RZ, PT ;  /* 0x000000ff3900720c */ /* 0x000fe40003fc5270 */
[----:B------:R-:W-:Y:S02]  /*6280*/  ISETP.NE.AND P1, PT, R119, RZ, PT ;  /* 0x000000ff7700720c */ /* 0x000fe40003f25270 */
[----:B------:R-:W-:Y:S02]  /*6290*/  P2R R49, PR, RZ, 0x40 ;  /* 0x00000040ff317803 */ /* 0x000fe40000000000 */
[----:B------:R-:W-:Y:S02]  /*62a0*/  SEL R24, RZ, 0x1, !P1 ;  /* 0x00000001ff187807 */ /* 0x000fe40004800000 */
[----:B------:R-:W-:-:S02]  /*62b0*/  ISETP.NE.AND P6, PT, R56, RZ, PT ;  /* 0x000000ff3800720c */ /* 0x000fc40003fc5270 */
[----:B------:R-:W-:Y:S02]  /*62c0*/  ISETP.NE.AND P1, PT, R120, RZ, PT ;  /* 0x000000ff7800720c */ /* 0x000fe40003f25270 */
[----:B------:R-:W-:Y:S02]  /*62d0*/  P2R R32, PR, RZ, 0x40 ;  /* 0x00000040ff207803 */ /* 0x000fe40000000000 */
[----:B------:R-:W-:Y:S02]  /*62e0*/  SEL R25, RZ, 0x1, !P1 ;  /* 0x00000001ff197807 */ /* 0x000fe40004800000 */
[----:B------:R-:W-:Y:S02]  /*62f0*/  ISETP.NE.AND P6, PT, R55, RZ, PT ;  /* 0x000000ff3700720c */ /* 0x000fe40003fc5270 */
[----:B------:R-:W-:Y:S02]  /*6300*/  ISETP.NE.AND P1, PT, R121, RZ, PT ;  /* 0x000000ff7900720c */ /* 0x000fe40003f25270 */
[----:B------:R-:W-:-:S02]  /*6310*/  P2R R28, PR, RZ, 0x40 ;  /* 0x00000040ff1c7803 */ /* 0x000fc40000000000 */
[----:B------:R-:W-:Y:S02]  /*6320*/  SEL R26, RZ, 0x1, !P1 ;  /* 0x00000001ff1a7807 */ /* 0x000fe40004800000 */
[----:B------:R-:W-:Y:S02]  /*6330*/  ISETP.NE.AND P6, PT, R54, RZ, PT ;  /* 0x000000ff3600720c */ /* 0x000fe40003fc5270 */
[----:B------:R-:W-:Y:S02]  /*6340*/  ISETP.NE.AND P1, PT, R122, RZ, PT ;  /* 0x000000ff7a00720c */ /* 0x000fe40003f25270 */
[----:B0-----:R-:W-:Y:S02]  /*6350*/  P2R R21, PR, RZ, 0x40 ;  /* 0x00000040ff157803 */ /* 0x001fe40000000000 */
[----:B------:R-:W-:Y:S02]  /*6360*/  SEL R27, RZ, 0x1, !P1 ;  /* 0x00000001ff1b7807 */ /* 0x000fe40004800000 */
[----:B------:R-:W-:-:S02]  /*6370*/  ISETP.NE.AND P6, PT, R52, RZ, PT ;  /* 0x000000ff3400720c */ /* 0x000fc40003fc5270 */
[----:B------:R-:W-:Y:S02]  /*6380*/  ISETP.NE.AND P1, PT, R123, RZ, PT ;  /* 0x000000ff7b00720c */ /* 0x000fe40003f25270 */
[----:B------:R-:W-:Y:S02]  /*6390*/  P2R R20, PR, RZ, 0x40 ;  /* 0x00000040ff147803 */ /* 0x000fe40000000000 */
[----:B------:R-:W-:Y:S02]  /*63a0*/  SEL R4, RZ, 0x1, !P1 ;  /* 0x00000001ff047807 */ /* 0x000fe40004800000 */
[----:B------:R-:W-:Y:S02]  /*63b0*/  ISETP.NE.AND P6, PT, R53, RZ, PT ;  /* 0x000000ff3500720c */ /* 0x000fe40003fc5270 */
[----:B------:R-:W-:Y:S02]  /*63c0*/  ISETP.NE.AND P1, PT, R124, RZ, PT ;  /* 0x000000ff7c00720c */ /* 0x000fe40003f25270 */
[----:B------:R-:W-:-:S02]  /*63d0*/  SEL R4, R4, 0x2, P6 ;  /* 0x0000000204047807 */ /* 0x000fc40003000000 */
[----:B------:R-:W-:Y:S02]  /*63e0*/  SEL R5, RZ, 0x1, !P1 ;  /* 0x00000001ff057807 */ /* 0x000fe40004800000 */
[----:B------:R-:W-:Y:S02]  /*63f0*/  ISETP.NE.AND P6, PT, R20, RZ, PT ;  /* 0x000000ff1400720c */ /* 0x000fe40003fc5270 */
[----:B------:R-:W-:Y:S02]  /*6400*/  ISETP.NE.AND P1, PT, R131, RZ, PT ;  /* 0x000000ff8300720c */ /* 0x000fe40003f25270 */
[----:B------:R-:W-:Y:S02]  /*6410*/  SEL R5, R5, 0x2, P6 ;  /* 0x0000000205057807 */ /* 0x000fe40003000000 */
[----:B------:R-:W-:Y:S02]  /*6420*/  SEL R6, RZ, 0x1, !P1 ;  /* 0x00000001ff067807 */ /* 0x000fe40004800000 */
[----:B------:R-:W-:-:S02]  /*6430*/  ISETP.NE.AND P6, PT, R21, RZ, PT ;  /* 0x000000ff1500720c */ /* 0x000fc40003fc5270 */
[----:B------:R-:W-:Y:S02]  /*6440*/  ISETP.NE.AND P1, PT, R134, RZ, PT ;  /* 0x000000ff8600720c */ /* 0x000fe40003f25270 */
[----:B------:R-:W-:Y:S02]  /*6450*/  SEL R6, R6, 0x2, P6 ;  /* 0x0000000206067807 */ /* 0x000fe40003000000 */
[----:B------:R-:W-:Y:S02]  /*6460*/  SEL R7, RZ, 0x1, !P1 ;  /* 0x00000001ff077807 */ /* 0x000fe40004800000 */
[----:B------:R-:W-:Y:S02]  /*6470*/  ISETP.NE.AND P6, PT, R28, RZ, PT ;  /* 0x000000ff1c00720c */ /* 0x000fe40003fc5270 */
[----:B------:R-:W-:Y:S02]  /*6480*/  ISETP.NE.AND P1, PT, R138, RZ, PT ;  /* 0x000000ff8a00720c */ /* 0x000fe40003f25270 */
[----:B------:R-:W-:-:S02]  /*6490*/  SEL R7, R7, 0x2, P6 ;  /* 0x0000000207077807 */ /* 0x000fc40003000000 */
[----:B------:R-:W-:Y:S02]  /*64a0*/  SEL R29, R29, 0x2, P1 ;  /* 0x000000021d1d7807 */ /* 0x000fe40000800000 */
[----:B------:R-:W-:Y:S02]  /*64b0*/  ISETP.NE.AND P6, PT, R32, RZ, PT ;  /* 0x000000ff2000720c */ /* 0x000fe40003fc5270 */
[----:B------:R-:W-:Y:S02]  /*64c0*/  SEL R30, RZ, 0x1, !P0 ;  /* 0x00000001ff1e7807 */ /* 0x000fe40004000000 */
[----:B------:R-:W-:Y:S02]  /*64d0*/  ISETP.NE.AND P1, PT, R161, RZ, PT ;  /* 0x000000ffa100720c */ /* 0x000fe40003f25270 */
[----:B------:R-:W-:Y:S02]  /*64e0*/  SEL R29, R29, 0x3, P6 ;  /* 0x000000031d1d7807 */ /* 0x000fe40003000000 */
[----:B------:R-:W-:-:S02]  /*64f0*/  SEL R30, R30, 0x2, P1 ;  /* 0x000000021e1e7807 */ /* 0x000fc40000800000 */
[----:B------:R-:W-:Y:S02]  /*6500*/  ISETP.NE.AND P6, PT, R49, RZ, PT ;  /* 0x000000ff3100720c */ /* 0x000fe40003fc5270 */
[----:B------:R-:W-:Y:S02]  /*6510*/  ISETP.NE.AND P1, PT, R162, RZ, PT ;  /* 0x000000ffa200720c */ /* 0x000fe40003f25270 */
[----:B------:R-:W-:Y:S02]  /*6520*/  SEL R30, R30, 0x3, P6 ;  /* 0x000000031e1e7807 */ /* 0x000fe40003000000 */
[----:B------:R-:W-:Y:S02]  /*6530*/  SEL R8, R8, 0x2, P1 ;  /* 0x0000000208087807 */ /* 0x000fe40000800000 */
[----:B------:R-:W-:Y:S02]  /*6540*/  ISETP.NE.AND P6, PT, R50, RZ, PT ;  /* 0x000000ff3200720c */ /* 0x000fe40003fc5270 */
[----:B------:R-:W-:-:S02]  /*6550*/  ISETP.NE.AND P1, PT, R163, RZ, PT ;  /* 0x000000ffa300720c */ /* 0x000fc40003f25270 */
[----:B------:R-:W-:Y:S02]  /*6560*/  SEL R8, R8, 0x3, P6 ;  /* 0x0000000308087807 */ /* 0x000fe40003000000 */
[----:B------:R-:W-:Y:S02]  /*6570*/  SEL R9, R9, 0x2, P1 ;  /* 0x0000000209097807 */ /* 0x000fe40000800000 */
[----:B------:R-:W-:Y:S02]  /*6580*/  ISETP.NE.AND P6, PT, R51, RZ, PT ;  /* 0x000000ff3300720c */ /* 0x000fe40003fc5270 */
[----:B------:R-:W-:Y:S02]  /*6590*/  ISETP.NE.AND P1, PT, R164, RZ, PT ;  /* 0x000000ffa400720c */ /* 0x000fe40003f25270 */
[----:B------:R-:W-:Y:S02]  /*65a0*/  SEL R9, R9, 0x3, P6 ;  /* 0x0000000309097807 */ /* 0x000fe40003000000 */
[----:B------:R-:W-:-:S02]  /*65b0*/  SEL R10, R10, 0x2, P1 ;  /* 0x000000020a0a7807 */ /* 0x000fc40000800000 */
[----:B------:R-:W-:-:S04]  /*65c0*/  ISETP.NE.AND P6, PT, R60, RZ, PT ;  /* 0x000000ff3c00720c */ /* 0x000fc80003fc5270 */
[----:B------:R-:W-:Y:S02]  /*65d0*/  SEL R10, R10, 0x3, P6 ;  /* 0x000000030a0a7807 */ /* 0x000fe40003000000 */
[----:B------:R-:W-:Y:S02]  /*65e0*/  ISETP.NE.AND P6, PT, R61, RZ, PT ;  /* 0x000000ff3d00720c */ /* 0x000fe40003fc5270 */
[----:B------:R-:W-:Y:S02]  /*65f0*/  SEL R22, R22, 0x2, P5 ;  /* 0x0000000216167807 */ /* 0x000fe40002800000 */
[----:B------:R-:W-:Y:S02]  /*6600*/  SEL R11, R11, 0x3, P6 ;  /* 0x000000030b0b7807 */ /* 0x000fe40003000000 */
[----:B------:R-:W-:Y:S02]  /*6610*/  ISETP.NE.AND P6, PT, R62, RZ, PT ;  /* 0x000000ff3e00720c */ /* 0x000fe40003fc5270 */
[----:B------:R-:W-:-:S02]  /*6620*/  ISETP.NE.AND P1, PT, R165, RZ, PT ;  /* 0x000000ffa500720c */ /* 0x000fc40003f25270 */
[----:B------:R-:W-:Y:S02]  /*6630*/  SEL R22, R22, 0x3, P6 ;  /* 0x0000000316167807 */ /* 0x000fe40003000000 */
[----:B------:R-:W-:Y:S02]  /*6640*/  P2R R135, PR, RZ, 0x4 ;  /* 0x00000004ff877803 */ /* 0x000fe40000000000 */
[----:B------:R-:W-:Y:S02]  /*6650*/  SEL R23, R23, 0x2, P1 ;  /* 0x0000000217177807 */ /* 0x000fe40000800000 */
[----:B------:R-:W-:Y:S02]  /*6660*/  ISETP.NE.AND P6, PT, R63, RZ, PT ;  /* 0x000000ff3f00720c */ /* 0x000fe40003fc5270 */
[----:B------:R-:W-:Y:S02]  /*6670*/  ISETP.NE.AND P2, PT, R132, RZ, PT ;  /* 0x000000ff8400720c */ /* 0x000fe40003f45270 */
[----:B------:R-:W-:-:S02]  /*6680*/  SEL R23, R23, 0x3, P6 ;  /* 0x0000000317177807 */ /* 0x000fc40003000000 */
[----:B------:R-:W-:Y:S02]  /*6690*/  SEL R24, R24, 0x2, P2 ;  /* 0x0000000218187807 */ /* 0x000fe40001000000 */
[----:B------:R-:W-:Y:S02]  /*66a0*/  ISETP.NE.AND P6, PT, R64, RZ, PT ;  /* 0x000000ff4000720c */ /* 0x000fe40003fc5270 */
[----:B------:R-:W-:Y:S02]  /*66b0*/  P2R R31, PR, RZ, 0x10 ;  /* 0x00000010ff1f7803 */ /* 0x000fe40000000000 */
[----:B------:R-:W-:Y:S02]  /*66c0*/  SEL R24, R24, 0x3, P6 ;  /* 0x0000000318187807 */ /* 0x000fe40003000000 */
[----:B------:R-:W-:Y:S02]  /*66d0*/  SEL R25, R25, 0x2, P3 ;  /* 0x0000000219197807 */ /* 0x000fe40001800000 */
[----:B------:R-:W-:-:S02]  /*66e0*/  ISETP.NE.AND P6, PT, R65, RZ, PT ;  /* 0x000000ff4100720c */ /* 0x000fc40003fc5270 */
[----:B------:R-:W-:Y:S02]  /*66f0*/  ISETP.NE.AND P4, PT, R110, RZ, PT ;  /* 0x000000ff6e00720c */ /* 0x000fe40003f85270 */
[----:B------:R-:W-:Y:S02]  /*6700*/  SEL R25, R25, 0x3, P6 ;  /* 0x0000000319197807 */ /* 0x000fe40003000000 */
[----:B------:R-:W-:Y:S02]  /*6710*/  SEL R26, R26, 0x2, P4 ;  /* 0x000000021a1a7807 */ /* 0x000fe40002000000 */
[----:B------:R-:W-:Y:S02]  /*6720*/  ISETP.NE.AND P6, PT, R66, RZ, PT ;  /* 0x000000ff4200720c */ /* 0x000fe40003fc5270 */
[----:B------:R-:W-:Y:S02]  /*6730*/  ISETP.NE.AND P0, PT, R111, RZ, PT ;  /* 0x000000ff6f00720c */ /* 0x000fe40003f05270 */
[----:B------:R-:W-:-:S02]  /*6740*/  SEL R26, R26, 0x3, P6 ;  /* 0x000000031a1a7807 */ /* 0x000fc40003000000 */
[----:B------:R-:W-:Y:S02]  /*6750*/  SEL R27, R27, 0x2, P0 ;  /* 0x000000021b1b7807 */ /* 0x000fe40000000000 */
[----:B------:R-:W-:-:S04]  /*6760*/  ISETP.NE.AND P6, PT, R67, RZ, PT ;  /* 0x000000ff4300720c */ /* 0x000fc80003fc5270 */
        /* <DEDUP_REMOVED lines=83> */
[----:B------:R-:W-:Y:S02]  /*6ca0*/  ISETP.NE.AND P6, PT, R52, RZ, PT ;  /* 0x000000ff3400720c */ /* 0x000fe40003fc5270 */
[----:B------:R-:W-:Y:S02]  /*6cb0*/  ISETP.NE.AND P5, PT, R85, RZ, PT ;  /* 0x000000ff5500720c */ /* 0x000fe40003fa5270 */
[----:B------:R-:W-:Y:S02]  /*6cc0*/  SEL R9, R9, 0x5, P6 ;  /* 0x0000000509097807 */ /* 0x000fe40003000000 */
[----:B------:R-:W-:Y:S02]  /*6cd0*/  ISETP.NE.AND P6, PT, R53, RZ, PT ;  /* 0x000000ff3500720c */ /* 0x000fe40003fc5270 */
[----:B------:R-:W-:-:S02]  /*6ce0*/  SEL R11, R11, 0x4, P5 ;  /* 0x000000040b0b7807 */ /* 0x000fc40002800000 */
[----:B------:R-:W-:Y:S02]  /*6cf0*/  SEL R10, R10, 0x5, P6 ;  /* 0x000000050a0a7807 */ /* 0x000fe40003000000 */
[----:B------:R-:W-:Y:S02]  /*6d00*/  ISETP.NE.AND P6, PT, R54, RZ, PT ;  /* 0x000000ff3600720c */ /* 0x000fe40003fc5270 */
[----:B------:R-:W-:Y:S02]  /*6d10*/  ISETP.NE.AND P1, PT, R90, RZ, PT ;  /* 0x000000ff5a00720c */ /* 0x000fe40003f25270 */
        /* <DEDUP_REMOVED lines=25> */
[----:B------:R-:W-:Y:S02]  /*6eb0*/  ISETP.NE.AND P5, PT, R141, RZ, PT ;  /* 0x000000ff8d00720c */ /* 0x000fe40003fa5270 */
[----:B------:R-:W-:Y:S02]  /*6ec0*/  SEL R4, R4, 0x5, P6 ;  /* 0x0000000504047807 */ /* 0x000fe40003000000 */
[----:B------:R-:W-:Y:S02]  /*6ed0*/  ISETP.NE.AND P6, PT, R62, RZ, PT ;  /* 0x000000ff3e00720c */ /* 0x000fe40003fc5270 */
        /* <DEDUP_REMOVED lines=111> */
[----:B------:R-:W-:Y:S02]  /*75d0*/  LOP3.LUT R15, R15, R0, RZ, 0xfc, !PT ;  /* 0x000000000f0f7212 */ /* 0x000fe400078efcff */
[----:B------:R-:W-:Y:S02]  /*75e0*/  LOP3.LUT R0, R18, 0xc00, RZ, 0xfc, !PT ;  /* 0x00000c0012007812 */ /* 0x000fe400078efcff */
[----:B------:R-:W-:Y:S02]  /*75f0*/  SEL R29, R29, 0x8, P5 ;  /* 0x000000081d1d7807 */ /* 0x000fe40002800000 */
[----:B------:R-:W-:-:S02]  /*7600*/  ISETP.NE.AND P5, PT, R59, RZ, PT ;  /* 0x000000ff3b00720c */ /* 0x000fc40003fa5270 */
[----:B------:R-:W-:Y:S02]  /*7610*/  SHF.R.U32.HI R0, RZ, 0x4, R0 ;  /* 0x00000004ff007819 */ /* 0x000fe40000011600 */
[----:B------:R-:W-:Y:S02]  /*7620*/  SEL R30, R30, 0x8, P5 ;  /* 0x000000081e1e7807 */ /* 0x000fe40002800000 */
[----:B------:R-:W-:Y:S02]  /*7630*/  ISETP.NE.AND P5, PT, R60, RZ, PT ;  /* 0x000000ff3c00720c */ /* 0x000fe40003fa5270 */
[----:B------:R-:W-:Y:S02]  /*7640*/  LOP3.LUT R0, R0, 0xf0, RZ, 0xc0, !PT ;  /* 0x000000f000007812 */ /* 0x000fe400078ec0ff */
[----:B------:R-:W-:Y:S02]  /*7650*/  SEL R32, R8, 0x8, P5 ;  /* 0x0000000808207807 */ /* 0x000fe40002800000 */
[----:B------:R-:W-:Y:S01]  /*7660*/  ISETP.NE.AND P5, PT, R61, RZ, PT ;  /* 0x000000ff3d00720c */ /* 0x000fe20003fa5270 */
[----:B------:R-:W-:Y:S01]  /*7670*/  VIADD R5, R0, UR4 ;  /* 0x0000000400057c36 */ /* 0x000fe20008000000 */
[----:B------:R-:W-:-:S02]  /*7680*/  ISETP.NE.AND P0, PT, R36, RZ, PT ;  /* 0x000000ff2400720c */ /* 0x000fc40003f05270 */
[----:B------:R-:W-:Y:S01]  /*7690*/  SEL R36, R9, 0x8, P5 ;  /* 0x0000000809247807 */ /* 0x000fe20002800000 */
[----:B------:R-:W-:Y:S01]  /*76a0*/  IMAD R18, R18, 0x4, R5 ;  /* 0x0000000412127824 */ /* 0x000fe200078e0205 */
[----:B------:R-:W-:Y:S02]  /*76b0*/  ISETP.NE.AND P1, PT, R47, RZ, PT ;  /* 0x000000ff2f00720c */ /* 0x000fe40003f25270 */
[----:B------:R-:W-:Y:S02]  /*76c0*/  ISETP.NE.AND P5, PT, R62, RZ, PT ;  /* 0x000000ff3e00720c */ /* 0x000fe40003fa5270 */
[----:B------:R-:W-:Y:S02]  /*76d0*/  ISETP.NE.AND P3, PT, R37, RZ, PT ;  /* 0x000000ff2500720c */ /* 0x000fe40003f65270 */
[----:B------:R-:W-:Y:S02]  /*76e0*/  ISETP.NE.AND P4, PT, R38, RZ, PT ;  /* 0x000000ff2600720c */ /* 0x000fe40003f85270 */
[----:B------:R-:W-:-:S02]  /*76f0*/  SEL R37, R10, 0x8, P5 ;  /* 0x000000080a257807 */ /* 0x000fc40002800000 */
[----:B------:R-:W-:Y:S02]  /*7700*/  SEL R38, R11, 0x8, P1 ;  /* 0x000000080b267807 */ /* 0x000fe40000800000 */
[----:B------:R-:W0:Y:S01]  /*7710*/  LDS.128 R8, [R18+0x3000] ;  /* 0x0030000012087984 */ /* 0x000e220000000c00 */
[----:B------:R-:W-:Y:S02]  /*7720*/  ISETP.NE.AND P5, PT, R40, RZ, PT ;  /* 0x000000ff2800720c */ /* 0x000fe40003fa5270 */
[----:B------:R-:W-:Y:S01]  /*7730*/  LOP3.LUT R19, R19, 0xc, RZ, 0xfc, !PT ;  /* 0x0000000c13137812 */ /* 0x000fe200078efcff */
[----:B------:R-:W-:-:S03]  /*7740*/  IMAD.SHL.U32 R0, R12, 0x10, RZ ;  /* 0x000000100c007824 */ /* 0x000fc600078e00ff */
[C---:B------:R-:W-:Y:S01]  /*7750*/  ISETP.LT.AND P5, PT, R19.reuse, 0x100, !P5 ;  /* 0x000001001300780c */ /* 0x040fe20006fa1270 */
[----:B------:R-:W-:Y:S01]  /*7760*/  IMAD R19, R19, 0x40, R16 ;  /* 0x0000004013137824 */ /* 0x000fe200078e0210 */
[----:B------:R-:W-:-:S03]  /*7770*/  LOP3.LUT R4, R0, 0xf0, RZ, 0xc0, !PT ;  /* 0x000000f000047812 */ /* 0x000fc600078ec0ff */
[----:B------:R-:W-:Y:S01]  /*7780*/  IMAD.WIDE R2, R19, 0x4, R2 ;  /* 0x0000000413027825 */ /* 0x000fe200078e0202 */
[----:B------:R-:W-:-:S04]  /*7790*/  PRMT R4, R4, 0x6540, R13 ;  /* 0x0000654004047816 */ /* 0x000fc8000000000d */
[----:B------:R-:W-:-:S04]  /*77a0*/  SHF.R.S32.HI R5, RZ, 0x1f, R4 ;  /* 0x0000001fff057819 */ /* 0x000fc80000011404 */
[----:B------:R-:W-:Y:S02]  /*77b0*/  LEA.HI R5, R5, R4, RZ, 0x6 ;  /* 0x0000000405057211 */ /* 0x000fe400078f30ff */
[----:B------:R-:W-:Y:S02]  /*77c0*/  LOP3.LUT R13, R12, 0xf0, RZ, 0xc0, !PT ;  /* 0x000000f00c0d7812 */ /* 0x000fe400078ec0ff */
[----:B------:R-:W-:Y:S02]  /*77d0*/  LOP3.LUT R0, R0, 0xff0, RZ, 0xc0, !PT ;  /* 0x00000ff000007812 */ /* 0x000fe400078ec0ff */
[C---:B------:R-:W-:Y:S01]  /*77e0*/  LOP3.LUT R7, R5.reuse, 0xffffffc0, RZ, 0xc0, !PT ;  /* 0xffffffc005077812 */ /* 0x040fe200078ec0ff */
[----:B------:R-:W-:Y:S01]  /*77f0*/  IMAD.SHL.U32 R5, R5, 0x100, RZ ;  /* 0x0000010005057824 */ /* 0x000fe200078e00ff */
[----:B------:R-:W-:Y:S01]  /*7800*/  IADD3 R12, R0, UR4, R13 ;  /* 0x00000004000c7c10 */ /* 0x000fe2000fffe00d */
[----:B------:R-:W-:Y:S01]  /*7810*/  IMAD.IADD R14, R17, 0x1, R14 ;  /* 0x00000001110e7824 */ /* 0x000fe200078e020e */
[----:B0-----:R0:W-:Y:S01]  /*7820*/  @P5 STG.E.128 desc[UR6][R2.64], R8 ;  /* 0x0000000802005986 */ /* 0x0011e2000c101d06 */
[----:B------:R-:W-:Y:S01]  /*7830*/  IMAD.IADD R0, R4, 0x1, -R7 ;  /* 0x0000000104007824 */ /* 0x000fe200078e0a07 */
[----:B------:R-:W-:Y:S01]  /*7840*/  ISETP.NE.AND P2, PT, R160, RZ, PT ;  /* 0x000000ffa000720c */ /* 0x000fe20003f45270 */
[----:B------:R-:W-:Y:S01]  /*7850*/  ULDC.64 UR4, c[0x0][0x220] ;  /* 0x0000880000047ab9 */ /* 0x000fe20000000a00 */
[----:B------:R-:W-:Y:S01]  /*7860*/  LOP3.LUT R5, R5, 0xffffc000, RZ, 0xc0, !PT ;  /* 0xffffc00005057812 */ /* 0x000fe200078ec0ff */
[----:B------:R-:W-:Y:S01]  /*7870*/  IMAD R0, R15, 0x40, R0 ;  /* 0x000000400f007824 */ /* 0x000fe200078e0200 */
[----:B------:R-:W-:-:S02]  /*7880*/  ISETP.NE.AND P6, PT, R41, RZ, PT ;  /* 0x000000ff2900720c */ /* 0x000fc40003fc5270 */
[----:B------:R-:W-:Y:S02]  /*7890*/  PRMT R7, R29, 0x8880, RZ ;  /* 0x000088801d077816 */ /* 0x000fe400000000ff */
[----:B------:R-:W-:Y:S01]  /*78a0*/  SEL R25, R25, 0x8, P0 ;  /* 0x0000000819197807 */ /* 0x000fe20000000000 */
[----:B------:R-:W-:Y:S01]  /*78b0*/  IMAD.IADD R0, R0, 0x1, R5 ;  /* 0x0000000100007824 */ /* 0x000fe200078e0205 */
[----:B------:R-:W-:Y:S02]  /*78c0*/  SEL R22, R22, 0x8, P2 ;  /* 0x0000000816167807 */ /* 0x000fe40001000000 */
[----:B------:R-:W-:Y:S02]  /*78d0*/  ISETP.NE.AND P0, PT, R39, RZ, PT ;  /* 0x000000ff2700720c */ /* 0x000fe40003f05270 */
[----:B------:R-:W-:Y:S02]  /*78e0*/  SEL R26, R26, 0x8, P6 ;  /* 0x000000081a1a7807 */ /* 0x000fe40003000000 */
[----:B------:R-:W-:-:S02]  /*78f0*/  ISETP.NE.AND P6, PT, R149, RZ, PT ;  /* 0x000000ff9500720c */ /* 0x000fc40003fc5270 */
[----:B------:R-:W-:Y:S02]  /*7900*/  ISETP.NE.AND P5, PT, R34, RZ, PT ;  /* 0x000000ff2200720c */ /* 0x000fe40003fa5270 */
[----:B------:R-:W-:Y:S01]  /*7910*/  PRMT R7, R7, 0x7710, RZ ;  /* 0x0000771007077816 */ /* 0x000fe200000000ff */
[----:B------:R-:W-:Y:S01]  /*7920*/  BAR.SYNC.DEFER_BLOCKING 0x0 ;  /* 0x0000000000007b1d */ /* 0x000fe20000010000 */
[----:B------:R-:W-:Y:S02]  /*7930*/  PRMT R5, R36, 0x8880, RZ ;  /* 0x0000888024057816 */ /* 0x000fe400000000ff */
[----:B0-----:R-:W-:Y:S02]  /*7940*/  PRMT R9, R37, 0x8880, RZ ;  /* 0x0000888025097816 */ /* 0x001fe400000000ff */
[----:B------:R-:W-:Y:S02]  /*7950*/  PRMT R11, R38, 0x8880, RZ ;  /* 0x00008880260b7816 */ /* 0x000fe400000000ff */
[----:B------:R-:W-:-:S02]  /*7960*/  SEL R27, R27, 0x8, P0 ;  /* 0x000000081b1b7807 */ /* 0x000fc40000000000 */
[----:B------:R-:W-:Y:S02]  /*7970*/  PRMT R13, R30, 0x8880, RZ ;  /* 0x000088801e0d7816 */ /* 0x000fe400000000ff */
[----:B------:R-:W-:Y:S02]  /*7980*/  PRMT R22, R22, 0x8880, RZ ;  /* 0x0000888016167816 */ /* 0x000fe400000000ff */
[----:B------:R-:W-:Y:S02]  /*7990*/  SEL R23, R23, 0x8, P3 ;  /* 0x0000000817177807 */ /* 0x000fe40001800000 */
[----:B------:R-:W-:Y:S02]  /*79a0*/  SEL R24, R24, 0x8, P4 ;  /* 0x0000000818187807 */ /* 0x000fe40002000000 */
[----:B------:R-:W-:Y:S02]  /*79b0*/  ISETP.NE.AND P1, PT, R33, RZ, PT ;  /* 0x000000ff2100720c */ /* 0x000fe40003f25270 */
[----:B------:R-:W-:-:S02]  /*79c0*/  ISETP.NE.AND P2, PT, R135, RZ, PT ;  /* 0x000000ff8700720c */ /* 0x000fc40003f45270 */
[----:B------:R-:W-:Y:S02]  /*79d0*/  ISETP.NE.AND P3, PT, R35, RZ, PT ;  /* 0x000000ff2300720c */ /* 0x000fe40003f65270 */
[----:B------:R-:W-:Y:S01]  /*79e0*/  ISETP.NE.AND P4, PT, R31, RZ, PT ;  /* 0x000000ff1f00720c */ /* 0x000fe20003f85270 */
[----:B------:R0:W-:Y:S01]  /*79f0*/  STS.U8 [R14], R7 ;  /* 0x000000070e007388 */ /* 0x0001e20000000000 */
[----:B------:R-:W-:Y:S02]  /*7a00*/  PRMT R5, R5, 0x7710, RZ ;  /* 0x0000771005057816 */ /* 0x000fe400000000ff */
[----:B------:R-:W-:Y:S02]  /*7a10*/  PRMT R9, R9, 0x7710, RZ ;  /* 0x0000771009097816 */ /* 0x000fe400000000ff */
[----:B------:R-:W-:Y:S02]  /*7a20*/  PRMT R11, R11, 0x7710, RZ ;  /* 0x000077100b0b7816 */ /* 0x000fe400000000ff */
[----:B------:R-:W-:-:S02]  /*7a30*/  SEL R6, R6, 0x7, P5 ;  /* 0x0000000706067807 */ /* 0x000fc40002800000 */
[----:B------:R-:W-:Y:S02]  /*7a40*/  SEL R20, R20, 0x7, P6 ;  /* 0x0000000714147807 */ /* 0x000fe40003000000 */
[----:B------:R-:W-:Y:S02]  /*7a50*/  PRMT R13, R13, 0x7710, RZ ;  /* 0x000077100d0d7816 */ /* 0x000fe400000000ff */
[----:B------:R-:W-:Y:S02]  /*7a60*/  PRMT R32, R32, 0x8880, RZ ;  /* 0x0000888020207816 */ /* 0x000fe400000000ff */
[----:B0-----:R-:W-:Y:S02]  /*7a70*/  PRMT R7, R22, 0x7710, RZ ;  /* 0x0000771016077816 */ /* 0x001fe400000000ff */
[----:B------:R-:W-:Y:S02]  /*7a80*/  PRMT R25, R25, 0x8880, RZ ;  /* 0x0000888019197816 */ /* 0x000fe400000000ff */
[----:B------:R-:W-:-:S02]  /*7a90*/  PRMT R26, R26, 0x8880, RZ ;  /* 0x000088801a1a7816 */ /* 0x000fc400000000ff */
[----:B------:R-:W-:Y:S01]  /*7aa0*/  PRMT R27, R27, 0x8880, RZ ;  /* 0x000088801b1b7816 */ /* 0x000fe200000000ff */
[----:B------:R0:W-:Y:S01]  /*7ab0*/  STS.U8 [R14+0x30], R5 ;  /* 0x000030050e007388 */ /* 0x0001e20000000000 */
[----:B------:R-:W-:Y:S02]  /*7ac0*/  SEL R21, R21, 0x8, P4 ;  /* 0x0000000815157807 */ /* 0x000fe40002000000 */
[----:B------:R-:W-:Y:S01]  /*7ad0*/  SEL R28, R28, 0x8, P3 ;  /* 0x000000081c1c7807 */ /* 0x000fe20001800000 */
[----:B------:R1:W-:Y:S01]  /*7ae0*/  STS.U8 [R14+0x40], R9 ;  /* 0x000040090e007388 */ /* 0x0003e20000000000 */
[----:B------:R-:W-:Y:S02]  /*7af0*/  SEL R6, R6, 0x8, P2 ;  /* 0x0000000806067807 */ /* 0x000fe40001000000 */
[----:B------:R-:W-:Y:S01]  /*7b00*/  SEL R20, R20, 0x8, P1 ;  /* 0x0000000814147807 */ /* 0x000fe20000800000 */
[----:B------:R2:W-:Y:S01]  /*7b10*/  STS.U8 [R14+0x50], R11 ;  /* 0x0000500b0e007388 */ /* 0x0005e20000000000 */
[----:B------:R-:W-:-:S02]  /*7b20*/  PRMT R3, R32, 0x7710, RZ ;  /* 0x0000771020037816 */ /* 0x000fc400000000ff */
[----:B0-----:R-:W-:Y:S01]  /*7b30*/  PRMT R5, R25, 0x7710, RZ ;  /* 0x0000771019057816 */ /* 0x001fe200000000ff */
[----:B------:R0:W-:Y:S01]  /*7b40*/  STS.U8 [R14+0x10], R13 ;  /* 0x0000100d0e007388 */ /* 0x0001e20000000000 */
[----:B-1----:R-:W-:-:S03]  /*7b50*/  PRMT R9, R26, 0x7710, RZ ;  /* 0x000077101a097816 */ /* 0x002fc600000000ff */
[----:B------:R1:W-:Y:S01]  /*7b60*/  STS.U8 [R14+0x60], R7 ;  /* 0x000060070e007388 */ /* 0x0003e20000000000 */
[----:B--2---:R-:W-:Y:S02]  /*7b70*/  PRMT R11, R27, 0x7710, RZ ;  /* 0x000077101b0b7816 */ /* 0x004fe400000000ff */
[----:B------:R-:W-:Y:S02]  /*7b80*/  PRMT R24, R24, 0x8880, RZ ;  /* 0x0000888018187816 */ /* 0x000fe400000000ff */
[----:B0-----:R-:W-:Y:S02]  /*7b90*/  PRMT R13, R23, 0x8880, RZ ;  /* 0x00008880170d7816 */ /* 0x001fe400000000ff */
[----:B------:R-:W-:Y:S02]  /*7ba0*/  PRMT R21, R21, 0x8880, RZ ;  /* 0x0000888015157816 */ /* 0x000fe400000000ff */
[----:B-1----:R-:W-:Y:S02]  /*7bb0*/  PRMT R7, R28, 0x8880, RZ ;  /* 0x000088801c077816 */ /* 0x002fe400000000ff */
[----:B------:R-:W-:-:S02]  /*7bc0*/  PRMT R6, R6, 0x8880, RZ ;  /* 0x0000888006067816 */ /* 0x000fc400000000ff */
[----:B------:R-:W-:Y:S01]  /*7bd0*/  PRMT R20, R20, 0x8880, RZ ;  /* 0x0000888014147816 */ /* 0x000fe200000000ff */
[----:B------:R0:W-:Y:S01]  /*7be0*/  STS.U8 [R14+0x20], R3 ;  /* 0x000020030e007388 */ /* 0x0001e20000000000 */
[----:B------:R-:W-:Y:S02]  /*7bf0*/  PRMT R13, R13, 0x7710, RZ ;  /* 0x000077100d0d7816 */ /* 0x000fe400000000ff */
[----:B------:R-:W-:Y:S01]  /*7c00*/  PRMT R7, R7, 0x7710, RZ ;  /* 0x0000771007077816 */ /* 0x000fe200000000ff */
[----:B------:R1:W-:Y:S04]  /*7c10*/  STS.U8 [R14+0x90], R5 ;  /* 0x000090050e007388 */ /* 0x0003e80000000000 */
[----:B------:R2:W-:Y:S01]  /*7c20*/  STS.U8 [R14+0xa0], R9 ;  /* 0x0000a0090e007388 */ /* 0x0005e20000000000 */
[----:B0-----:R-:W-:-:S03]  /*7c30*/  PRMT R3, R24, 0x7710, RZ ;  /* 0x0000771018037816 */ /* 0x001fc600000000ff */
[----:B------:R0:W-:Y:S01]  /*7c40*/  STS.U8 [R14+0xb0], R11 ;  /* 0x0000b00b0e007388 */ /* 0x0001e20000000000 */
[----:B-1----:R-:W-:Y:S02]  /*7c50*/  PRMT R5, R21, 0x7710, RZ ;  /* 0x0000771015057816 */ /* 0x002fe400000000ff */
[----:B--2---:R-:W-:Y:S02]  /*7c60*/  PRMT R9, R6, 0x7710, RZ ;  /* 0x0000771006097816 */ /* 0x004fe400000000ff */
[----:B0-----:R-:W-:Y:S01]  /*7c70*/  PRMT R11, R20, 0x7710, RZ ;  /* 0x00007710140b7816 */ /* 0x001fe200000000ff */
[----:B------:R-:W-:Y:S04]  /*7c80*/  STS.U8 [R14+0x70], R13 ;  /* 0x0000700d0e007388 */ /* 0x000fe80000000000 */
[----:B------:R0:W-:Y:S04]  /*7c90*/  STS.U8 [R14+0x80], R3 ;  /* 0x000080030e007388 */ /* 0x0001e80000000000 */
[----:B------:R1:W-:Y:S04]  /*7ca0*/  STS.U8 [R14+0xc0], R5 ;  /* 0x0000c0050e007388 */ /* 0x0003e80000000000 */
[----:B------:R1:W-:Y:S04]  /*7cb0*/  STS.U8 [R14+0xd0], R7 ;  /* 0x0000d0070e007388 */ /* 0x0003e80000000000 */
[----:B------:R1:W-:Y:S04]  /*7cc0*/  STS.U8 [R14+0xe0], R9 ;  /* 0x0000e0090e007388 */ /* 0x0003e80000000000 */
[----:B------:R1:W-:Y:S01]  /*7cd0*/  STS.U8 [R14+0xf0], R11 ;  /* 0x0000f00b0e007388 */ /* 0x0003e20000000000 */
[----:B------:R-:W-:Y:S01]  /*7ce0*/  VIMNMX R4, R4, R15, !PT ;  /* 0x0000000f04047248 */ /* 0x000fe20007fe0100 */
[----:B------:R-:W-:Y:S03]  /*7cf0*/  BAR.SYNC.DEFER_BLOCKING 0x0 ;  /* 0x0000000000007b1d */ /* 0x000fe60000010000 */
[----:B------:R-:W-:-:S02]  /*7d00*/  ISETP.GE.AND P0, PT, R4, 0x100, PT ;  /* 0x000001000400780c */ /* 0x000fc40003f06270 */
[----:B------:R-:W-:-:S04]  /*7d10*/  IADD3 R2, P1, R0, UR4, RZ ;  /* 0x0000000400027c10 */ /* 0x000fc8000ff3e0ff */
[----:B0-----:R-:W-:-:S07]  /*7d20*/  LEA.HI.X.SX32 R3, R0, UR5, 0x1, P1 ;  /* 0x0000000500037c11 */ /* 0x001fce00088f0eff */
[----:B-1----:R-:W-:Y:S05]  /*7d30*/  @P0 EXIT ;  /* 0x000000000000094d */ /* 0x002fea0003800000 */
[----:B------:R-:W0:Y:S04]  /*7d40*/  LDS.128 R12, [R12] ;  /* 0x000000000c0c7984 */ /* 0x000e280000000c00 */
[----:B0-----:R-:W-:Y:S01]  /*7d50*/  STG.E.128 desc[UR6][R2.64], R12 ;  /* 0x0000000c02007986 */ /* 0x001fe2000c101d06 */
[----:B------:R-:W-:Y:S05]  /*7d60*/  EXIT ;  /* 0x000000000000794d */ /* 0x000fea0003800000 */
.L_x_0:
[----:B------:R-:W-:-:S00]  /*7d70*/  BRA `(.L_x_0) ;  /* 0xfffffffc00fc7947 */ /* 0x000fc0000383ffff */
[----:B------:R-:W-:-:S00]  /*7d80*/  NOP ;  /* 0x0000000000007918 */ /* 0x000fc00000000000 */
[----:B------:R-:W-:-:S00]  /*7d90*/  NOP ;  /* 0x0000000000007918 */ /* 0x000fc00000000000 */
[----:B------:R-:W-:-:S00]  /*7da0*/  NOP ;  /* 0x0000000000007918 */ /* 0x000fc00000000000 */
[----:B------:R-:W-:-:S00]  /*7db0*/  NOP ;  /* 0x0000000000007918 */ /* 0x000fc00000000000 */
[----:B------:R-:W-:-:S00]  /*7dc0*/  NOP ;  /* 0x0000000000007918 */ /* 0x000fc00000000000 */
[----:B------:R-:W-:-:S00]  /*7dd0*/  NOP ;  /* 0x0000000000007918 */ /* 0x000fc00000000000 */
[----:B------:R-:W-:-:S00]  /*7de0*/  NOP ;  /* 0x0000000000007918 */ /* 0x000fc00000000000 */
[----:B------:R-:W-:-:S00]  /*7df0*/  NOP ;  /* 0x0000000000007918 */ /* 0x000fc00000000000 */
.L_x_1:


//--------------------- .nv.shared.triton_poi_fused_max_pool2d_with_indices_10 --------------------------
	.section	.nv.shared.triton_poi_fused_max_pool2d_with_indices_10,"aw",@nobits
	.sectionflags	@""
	.align	16
	.zero		1024


//--------------------- .nv.constant0.triton_poi_fused_max_pool2d_with_indices_10 --------------------------
	.section	.nv.constant0.triton_poi_fused_max_pool2d_with_indices_10,"a",@progbits
	.sectionflags	@""
	.align	4
.nv.constant0.triton_poi_fused_max_pool2d_with_indices_10:
	.zero		560
